//
// Generated by NVIDIA NVVM Compiler
//
// Compiler Build ID: CL-36424714
// Cuda compilation tools, release 13.0, V13.0.88
// Based on NVVM 20.0.0
//

.version 9.0
.target sm_100
.address_size 64

	// .globl	_Z16sgpu_cuda_kerneliiPjS_S_S_i
// _ZZ16sgpu_cuda_kerneliiPjS_S_S_iE4down has been demoted
// _ZZ16sgpu_cuda_kerneliiPjS_S_S_iE4left has been demoted
// _ZZ16sgpu_cuda_kerneliiPjS_S_S_iE5right has been demoted
// _ZZ16sgpu_cuda_kerneliiPjS_S_S_iE6bitmap has been demoted
// _ZZ16sgpu_cuda_kerneliiPjS_S_S_iE3sum has been demoted
// _ZZ11cuda_kerneliiPjS_S_S_S_S_iiE4down has been demoted
// _ZZ11cuda_kerneliiPjS_S_S_S_S_iiE4left has been demoted
// _ZZ11cuda_kerneliiPjS_S_S_S_S_iiE5right has been demoted
// _ZZ11cuda_kerneliiPjS_S_S_S_S_iiE6bitmap has been demoted
// _ZZ11cuda_kerneliiPjS_S_S_S_S_iiE8c_aBoard has been demoted
// _ZZ11cuda_kerneliiPjS_S_S_S_S_iiE3sum has been demoted
// _ZZ11cuda_kerneliiPjS_S_S_S_S_iiE4usum has been demoted

.visible .entry _Z16sgpu_cuda_kerneliiPjS_S_S_i(
	.param .u32 _Z16sgpu_cuda_kerneliiPjS_S_S_i_param_0,
	.param .u32 _Z16sgpu_cuda_kerneliiPjS_S_S_i_param_1,
	.param .u64 .ptr .align 1 _Z16sgpu_cuda_kerneliiPjS_S_S_i_param_2,
	.param .u64 .ptr .align 1 _Z16sgpu_cuda_kerneliiPjS_S_S_i_param_3,
	.param .u64 .ptr .align 1 _Z16sgpu_cuda_kerneliiPjS_S_S_i_param_4,
	.param .u64 .ptr .align 1 _Z16sgpu_cuda_kerneliiPjS_S_S_i_param_5,
	.param .u32 _Z16sgpu_cuda_kerneliiPjS_S_S_i_param_6
)
{
	.reg .pred 	%p<14>;
	.reg .b32 	%r<89>;
	.reg .b64 	%rd<15>;
	// demoted variable
	.shared .align 4 .b8 _ZZ16sgpu_cuda_kerneliiPjS_S_S_iE4down[3840];
	// demoted variable
	.shared .align 4 .b8 _ZZ16sgpu_cuda_kerneliiPjS_S_S_iE4left[3840];
	// demoted variable
	.shared .align 4 .b8 _ZZ16sgpu_cuda_kerneliiPjS_S_S_iE5right[3840];
	// demoted variable
	.shared .align 4 .b8 _ZZ16sgpu_cuda_kerneliiPjS_S_S_iE6bitmap[3840];
	// demoted variable
	.shared .align 4 .b8 _ZZ16sgpu_cuda_kerneliiPjS_S_S_iE3sum[384];
	ld.param.u32 	%r24, [_Z16sgpu_cuda_kerneliiPjS_S_S_i_param_0];
	ld.param.u32 	%r23, [_Z16sgpu_cuda_kerneliiPjS_S_S_i_param_1];
	ld.param.u64 	%rd1, [_Z16sgpu_cuda_kerneliiPjS_S_S_i_param_2];
	ld.param.u64 	%rd2, [_Z16sgpu_cuda_kerneliiPjS_S_S_i_param_3];
	ld.param.u64 	%rd3, [_Z16sgpu_cuda_kerneliiPjS_S_S_i_param_4];
	ld.param.u64 	%rd4, [_Z16sgpu_cuda_kerneliiPjS_S_S_i_param_5];
	ld.param.u32 	%r25, [_Z16sgpu_cuda_kerneliiPjS_S_S_i_param_6];
	mov.u32 	%r1, %tid.x;
	mov.u32 	%r2, %ctaid.x;
	mov.u32 	%r26, %ntid.x;
	mad.lo.s32 	%r3, %r2, %r26, %r1;
	mov.b32 	%r27, -1;
	shl.b32 	%r4, %r27, %r24;
	setp.ge.s32 	%p1, %r3, %r25;
	shl.b32 	%r28, %r1, 2;
	mov.u32 	%r29, _ZZ16sgpu_cuda_kerneliiPjS_S_S_iE3sum;
	add.s32 	%r5, %r29, %r28;
	@%p1 bra 	$L__BB0_11;
	cvta.to.global.u64 	%rd5, %rd1;
	cvta.to.global.u64 	%rd6, %rd2;
	cvta.to.global.u64 	%rd7, %rd3;
	mul.wide.s32 	%rd8, %r3, 4;
	add.s64 	%rd9, %rd5, %rd8;
	ld.global.u32 	%r32, [%rd9];
	mul.lo.s32 	%r33, %r1, 40;
	mov.u32 	%r34, _ZZ16sgpu_cuda_kerneliiPjS_S_S_iE4down;
	add.s32 	%r6, %r34, %r33;
	st.shared.u32 	[%r6], %r32;
	add.s64 	%rd10, %rd6, %rd8;
	ld.global.u32 	%r35, [%rd10];
	mov.u32 	%r36, _ZZ16sgpu_cuda_kerneliiPjS_S_S_iE4left;
	add.s32 	%r7, %r36, %r33;
	st.shared.u32 	[%r7], %r35;
	add.s64 	%rd11, %rd7, %rd8;
	ld.global.u32 	%r37, [%rd11];
	mov.u32 	%r38, _ZZ16sgpu_cuda_kerneliiPjS_S_S_iE5right;
	add.s32 	%r8, %r38, %r33;
	st.shared.u32 	[%r8], %r37;
	or.b32  	%r39, %r35, %r32;
	or.b32  	%r40, %r39, %r37;
	mov.u32 	%r41, _ZZ16sgpu_cuda_kerneliiPjS_S_S_iE6bitmap;
	add.s32 	%r9, %r41, %r33;
	st.shared.u32 	[%r9], %r40;
	not.b32 	%r10, %r4;
	mov.b32 	%r88, 0;
	mov.u32 	%r87, %r88;
$L__BB0_2:
	shl.b32 	%r42, %r88, 2;
	add.s32 	%r13, %r9, %r42;
	ld.shared.u32 	%r14, [%r13];
	or.b32  	%r43, %r14, %r4;
	setp.ne.s32 	%p2, %r43, -1;
	@%p2 bra 	$L__BB0_4;
	add.s32 	%r88, %r88, -1;
	bra.uni 	$L__BB0_9;
$L__BB0_4:
	add.s32 	%r44, %r14, 1;
	not.b32 	%r45, %r14;
	and.b32  	%r16, %r44, %r45;
	or.b32  	%r46, %r44, %r14;
	st.shared.u32 	[%r13], %r46;
	and.b32  	%r47, %r16, %r10;
	setp.eq.s32 	%p3, %r47, 0;
	@%p3 bra 	$L__BB0_8;
	add.s32 	%r17, %r88, 1;
	setp.ne.s32 	%p4, %r17, %r23;
	@%p4 bra 	$L__BB0_7;
	add.s32 	%r87, %r87, 1;
	add.s32 	%r88, %r88, -1;
	bra.uni 	$L__BB0_9;
$L__BB0_7:
	add.s32 	%r49, %r6, %r42;
	ld.shared.u32 	%r50, [%r49];
	or.b32  	%r51, %r50, %r16;
	st.shared.u32 	[%r49+4], %r51;
	add.s32 	%r52, %r7, %r42;
	ld.shared.u32 	%r53, [%r52];
	or.b32  	%r54, %r53, %r16;
	shl.b32 	%r55, %r54, 1;
	st.shared.u32 	[%r52+4], %r55;
	add.s32 	%r56, %r8, %r42;
	ld.shared.u32 	%r57, [%r56];
	or.b32  	%r58, %r57, %r16;
	shr.u32 	%r59, %r58, 1;
	st.shared.u32 	[%r56+4], %r59;
	or.b32  	%r60, %r51, %r55;
	or.b32  	%r61, %r60, %r59;
	st.shared.u32 	[%r13+4], %r61;
	mov.u32 	%r88, %r17;
	bra.uni 	$L__BB0_9;
$L__BB0_8:
	add.s32 	%r88, %r88, -1;
$L__BB0_9:
	setp.gt.s32 	%p5, %r88, -1;
	@%p5 bra 	$L__BB0_2;
	st.shared.u32 	[%r5], %r87;
	bra.uni 	$L__BB0_12;
$L__BB0_11:
	mov.b32 	%r30, 0;
	st.shared.u32 	[%r5], %r30;
$L__BB0_12:
	bar.sync 	0;
	and.b32  	%r62, %r1, 992;
	setp.ne.s32 	%p6, %r62, 0;
	@%p6 bra 	$L__BB0_14;
	ld.shared.u32 	%r63, [%r5+256];
	ld.shared.u32 	%r64, [%r5];
	add.s32 	%r65, %r64, %r63;
	st.shared.u32 	[%r5], %r65;
$L__BB0_14:
	bar.sync 	0;
	setp.gt.u32 	%p7, %r1, 31;
	@%p7 bra 	$L__BB0_16;
	ld.shared.u32 	%r66, [%r5+128];
	ld.shared.u32 	%r67, [%r5];
	add.s32 	%r68, %r67, %r66;
	st.shared.u32 	[%r5], %r68;
$L__BB0_16:
	bar.sync 	0;
	setp.gt.u32 	%p8, %r1, 15;
	@%p8 bra 	$L__BB0_18;
	ld.shared.u32 	%r69, [%r5+64];
	ld.shared.u32 	%r70, [%r5];
	add.s32 	%r71, %r70, %r69;
	st.shared.u32 	[%r5], %r71;
$L__BB0_18:
	bar.sync 	0;
	setp.gt.u32 	%p9, %r1, 7;
	@%p9 bra 	$L__BB0_20;
	ld.shared.u32 	%r72, [%r5+32];
	ld.shared.u32 	%r73, [%r5];
	add.s32 	%r74, %r73, %r72;
	st.shared.u32 	[%r5], %r74;
$L__BB0_20:
	bar.sync 	0;
	setp.gt.u32 	%p10, %r1, 3;
	@%p10 bra 	$L__BB0_22;
	ld.shared.u32 	%r75, [%r5+16];
	ld.shared.u32 	%r76, [%r5];
	add.s32 	%r77, %r76, %r75;
	st.shared.u32 	[%r5], %r77;
$L__BB0_22:
	bar.sync 	0;
	setp.gt.u32 	%p11, %r1, 1;
	@%p11 bra 	$L__BB0_24;
	ld.shared.u32 	%r78, [%r5+8];
	ld.shared.u32 	%r79, [%r5];
	add.s32 	%r80, %r79, %r78;
	st.shared.u32 	[%r5], %r80;
$L__BB0_24:
	bar.sync 	0;
	setp.ne.s32 	%p12, %r1, 0;
	@%p12 bra 	$L__BB0_26;
	ld.shared.u32 	%r81, [_ZZ16sgpu_cuda_kerneliiPjS_S_S_iE3sum+4];
	ld.shared.u32 	%r82, [_ZZ16sgpu_cuda_kerneliiPjS_S_S_iE3sum];
	add.s32 	%r83, %r82, %r81;
	st.shared.u32 	[_ZZ16sgpu_cuda_kerneliiPjS_S_S_iE3sum], %r83;
$L__BB0_26:
	setp.ne.s32 	%p13, %r1, 0;
	bar.sync 	0;
	@%p13 bra 	$L__BB0_28;
	ld.shared.u32 	%r84, [_ZZ16sgpu_cuda_kerneliiPjS_S_S_iE3sum];
	cvta.to.global.u64 	%rd12, %rd4;
	mul.wide.u32 	%rd13, %r2, 4;
	add.s64 	%rd14, %rd12, %rd13;
	st.global.u32 	[%rd14], %r84;
$L__BB0_28:
	ret;

}
	// .globl	_Z11cuda_kerneliiPjS_S_S_S_S_ii
.visible .entry _Z11cuda_kerneliiPjS_S_S_S_S_ii(
	.param .u32 _Z11cuda_kerneliiPjS_S_S_S_S_ii_param_0,
	.param .u32 _Z11cuda_kerneliiPjS_S_S_S_S_ii_param_1,
	.param .u64 .ptr .align 1 _Z11cuda_kerneliiPjS_S_S_S_S_ii_param_2,
	.param .u64 .ptr .align 1 _Z11cuda_kerneliiPjS_S_S_S_S_ii_param_3,
	.param .u64 .ptr .align 1 _Z11cuda_kerneliiPjS_S_S_S_S_ii_param_4,
	.param .u64 .ptr .align 1 _Z11cuda_kerneliiPjS_S_S_S_S_ii_param_5,
	.param .u64 .ptr .align 1 _Z11cuda_kerneliiPjS_S_S_S_S_ii_param_6,
	.param .u64 .ptr .align 1 _Z11cuda_kerneliiPjS_S_S_S_S_ii_param_7,
	.param .u32 _Z11cuda_kerneliiPjS_S_S_S_S_ii_param_8,
	.param .u32 _Z11cuda_kerneliiPjS_S_S_S_S_ii_param_9
)
{
	.local .align 4 .b8 	__local_depot1[216];
	.reg .b64 	%SP;
	.reg .b64 	%SPL;
	.reg .pred 	%p<146>;
	.reg .b32 	%r<1786>;
	.reg .b64 	%rd<130>;
	// demoted variable
	.shared .align 4 .b8 _ZZ11cuda_kerneliiPjS_S_S_S_S_iiE4down[3840];
	// demoted variable
	.shared .align 4 .b8 _ZZ11cuda_kerneliiPjS_S_S_S_S_iiE4left[3840];
	// demoted variable
	.shared .align 4 .b8 _ZZ11cuda_kerneliiPjS_S_S_S_S_iiE5right[3840];
	// demoted variable
	.shared .align 4 .b8 _ZZ11cuda_kerneliiPjS_S_S_S_S_iiE6bitmap[3840];
	// demoted variable
	.shared .align 4 .b8 _ZZ11cuda_kerneliiPjS_S_S_S_S_iiE8c_aBoard[10368];
	// demoted variable
	.shared .align 4 .b8 _ZZ11cuda_kerneliiPjS_S_S_S_S_iiE3sum[384];
	// demoted variable
	.shared .align 4 .b8 _ZZ11cuda_kerneliiPjS_S_S_S_S_iiE4usum[384];
	mov.u64 	%SPL, __local_depot1;
	ld.param.u32 	%r248, [_Z11cuda_kerneliiPjS_S_S_S_S_ii_param_0];
	ld.param.u32 	%r249, [_Z11cuda_kerneliiPjS_S_S_S_S_ii_param_1];
	ld.param.u64 	%rd15, [_Z11cuda_kerneliiPjS_S_S_S_S_ii_param_2];
	ld.param.u64 	%rd16, [_Z11cuda_kerneliiPjS_S_S_S_S_ii_param_3];
	ld.param.u64 	%rd17, [_Z11cuda_kerneliiPjS_S_S_S_S_ii_param_4];
	ld.param.u64 	%rd20, [_Z11cuda_kerneliiPjS_S_S_S_S_ii_param_7];
	ld.param.u32 	%r251, [_Z11cuda_kerneliiPjS_S_S_S_S_ii_param_8];
	ld.param.u32 	%r250, [_Z11cuda_kerneliiPjS_S_S_S_S_ii_param_9];
	cvta.to.global.u64 	%rd1, %rd20;
	add.u64 	%rd2, %SPL, 0;
	add.u64 	%rd3, %SPL, 108;
	mov.u32 	%r1, %tid.x;
	mov.u32 	%r2, %ctaid.x;
	mov.u32 	%r252, %ntid.x;
	mad.lo.s32 	%r3, %r2, %r252, %r1;
	mov.b32 	%r253, -1;
	shl.b32 	%r4, %r253, %r248;
	not.b32 	%r5, %r4;
	setp.ge.s32 	%p3, %r3, %r251;
	shl.b32 	%r254, %r1, 2;
	mov.u32 	%r255, _ZZ11cuda_kerneliiPjS_S_S_S_S_iiE3sum;
	add.s32 	%r6, %r255, %r254;
	mov.u32 	%r256, _ZZ11cuda_kerneliiPjS_S_S_S_S_iiE4usum;
	add.s32 	%r7, %r256, %r254;
	@%p3 bra 	$L__BB1_180;
	cvta.to.global.u64 	%rd23, %rd15;
	cvta.to.global.u64 	%rd24, %rd16;
	cvta.to.global.u64 	%rd25, %rd17;
	mul.wide.s32 	%rd26, %r3, 4;
	add.s64 	%rd27, %rd23, %rd26;
	ld.global.u32 	%r8, [%rd27];
	mul.lo.s32 	%r258, %r1, 40;
	mov.u32 	%r259, _ZZ11cuda_kerneliiPjS_S_S_S_S_iiE4down;
	add.s32 	%r9, %r259, %r258;
	st.shared.u32 	[%r9], %r8;
	add.s64 	%rd28, %rd24, %rd26;
	ld.global.u32 	%r10, [%rd28];
	mov.u32 	%r260, _ZZ11cuda_kerneliiPjS_S_S_S_S_iiE4left;
	add.s32 	%r11, %r260, %r258;
	st.shared.u32 	[%r11], %r10;
	add.s64 	%rd29, %rd25, %rd26;
	ld.global.u32 	%r12, [%rd29];
	mov.u32 	%r261, _ZZ11cuda_kerneliiPjS_S_S_S_S_iiE5right;
	add.s32 	%r13, %r261, %r258;
	st.shared.u32 	[%r13], %r12;
	setp.lt.s32 	%p4, %r248, 1;
	mov.u32 	%r262, _ZZ11cuda_kerneliiPjS_S_S_S_S_iiE8c_aBoard;
	mad.lo.s32 	%r14, %r1, 108, %r262;
	@%p4 bra 	$L__BB1_14;
	mul.lo.s32 	%r15, %r3, 27;
	and.b32  	%r16, %r248, 15;
	setp.lt.u32 	%p5, %r248, 16;
	mov.b32 	%r1677, 0;
	@%p5 bra 	$L__BB1_5;
	and.b32  	%r1677, %r248, 2147483632;
	mov.b32 	%r1675, 0;
$L__BB1_4:
	.pragma "nounroll";
	add.s32 	%r265, %r1675, %r15;
	mul.wide.s32 	%rd30, %r265, 4;
	add.s64 	%rd31, %rd1, %rd30;
	ld.global.u32 	%r266, [%rd31];
	shl.b32 	%r267, %r1675, 2;
	add.s32 	%r268, %r14, %r267;
	st.shared.u32 	[%r268], %r266;
	ld.global.u32 	%r269, [%rd31+4];
	st.shared.u32 	[%r268+4], %r269;
	ld.global.u32 	%r270, [%rd31+8];
	st.shared.u32 	[%r268+8], %r270;
	ld.global.u32 	%r271, [%rd31+12];
	st.shared.u32 	[%r268+12], %r271;
	ld.global.u32 	%r272, [%rd31+16];
	st.shared.u32 	[%r268+16], %r272;
	ld.global.u32 	%r273, [%rd31+20];
	st.shared.u32 	[%r268+20], %r273;
	ld.global.u32 	%r274, [%rd31+24];
	st.shared.u32 	[%r268+24], %r274;
	ld.global.u32 	%r275, [%rd31+28];
	st.shared.u32 	[%r268+28], %r275;
	ld.global.u32 	%r276, [%rd31+32];
	st.shared.u32 	[%r268+32], %r276;
	ld.global.u32 	%r277, [%rd31+36];
	st.shared.u32 	[%r268+36], %r277;
	ld.global.u32 	%r278, [%rd31+40];
	st.shared.u32 	[%r268+40], %r278;
	ld.global.u32 	%r279, [%rd31+44];
	st.shared.u32 	[%r268+44], %r279;
	ld.global.u32 	%r280, [%rd31+48];
	st.shared.u32 	[%r268+48], %r280;
	ld.global.u32 	%r281, [%rd31+52];
	st.shared.u32 	[%r268+52], %r281;
	ld.global.u32 	%r282, [%rd31+56];
	st.shared.u32 	[%r268+56], %r282;
	ld.global.u32 	%r283, [%rd31+60];
	st.shared.u32 	[%r268+60], %r283;
	add.s32 	%r1675, %r1675, 16;
	setp.ne.s32 	%p6, %r1675, %r1677;
	@%p6 bra 	$L__BB1_4;
$L__BB1_5:
	setp.eq.s32 	%p7, %r16, 0;
	@%p7 bra 	$L__BB1_14;
	and.b32  	%r21, %r248, 7;
	setp.lt.u32 	%p8, %r16, 8;
	@%p8 bra 	$L__BB1_8;
	add.s32 	%r284, %r1677, %r15;
	mul.wide.s32 	%rd32, %r284, 4;
	add.s64 	%rd33, %rd1, %rd32;
	ld.global.u32 	%r285, [%rd33];
	shl.b32 	%r286, %r1677, 2;
	add.s32 	%r287, %r14, %r286;
	st.shared.u32 	[%r287], %r285;
	ld.global.u32 	%r288, [%rd33+4];
	st.shared.u32 	[%r287+4], %r288;
	ld.global.u32 	%r289, [%rd33+8];
	st.shared.u32 	[%r287+8], %r289;
	ld.global.u32 	%r290, [%rd33+12];
	st.shared.u32 	[%r287+12], %r290;
	ld.global.u32 	%r291, [%rd33+16];
	st.shared.u32 	[%r287+16], %r291;
	ld.global.u32 	%r292, [%rd33+20];
	st.shared.u32 	[%r287+20], %r292;
	ld.global.u32 	%r293, [%rd33+24];
	st.shared.u32 	[%r287+24], %r293;
	ld.global.u32 	%r294, [%rd33+28];
	st.shared.u32 	[%r287+28], %r294;
	add.s32 	%r1677, %r1677, 8;
$L__BB1_8:
	setp.eq.s32 	%p9, %r21, 0;
	@%p9 bra 	$L__BB1_14;
	and.b32  	%r24, %r248, 3;
	setp.lt.u32 	%p10, %r21, 4;
	@%p10 bra 	$L__BB1_11;
	add.s32 	%r295, %r1677, %r15;
	mul.wide.s32 	%rd34, %r295, 4;
	add.s64 	%rd35, %rd1, %rd34;
	ld.global.u32 	%r296, [%rd35];
	shl.b32 	%r297, %r1677, 2;
	add.s32 	%r298, %r14, %r297;
	st.shared.u32 	[%r298], %r296;
	ld.global.u32 	%r299, [%rd35+4];
	st.shared.u32 	[%r298+4], %r299;
	ld.global.u32 	%r300, [%rd35+8];
	st.shared.u32 	[%r298+8], %r300;
	ld.global.u32 	%r301, [%rd35+12];
	st.shared.u32 	[%r298+12], %r301;
	add.s32 	%r1677, %r1677, 4;
$L__BB1_11:
	setp.eq.s32 	%p11, %r24, 0;
	@%p11 bra 	$L__BB1_14;
	mov.b32 	%r1680, 0;
$L__BB1_13:
	.pragma "nounroll";
	add.s32 	%r303, %r1677, %r15;
	mul.wide.s32 	%rd36, %r303, 4;
	add.s64 	%rd37, %rd1, %rd36;
	ld.global.u32 	%r304, [%rd37];
	shl.b32 	%r305, %r1677, 2;
	add.s32 	%r306, %r14, %r305;
	st.shared.u32 	[%r306], %r304;
	add.s32 	%r1677, %r1677, 1;
	add.s32 	%r1680, %r1680, 1;
	setp.ne.s32 	%p12, %r1680, %r24;
	@%p12 bra 	$L__BB1_13;
$L__BB1_14:
	or.b32  	%r308, %r10, %r8;
	or.b32  	%r309, %r308, %r12;
	not.b32 	%r310, %r309;
	and.b32  	%r311, %r310, %r5;
	mov.u32 	%r312, _ZZ11cuda_kerneliiPjS_S_S_S_S_iiE6bitmap;
	mad.lo.s32 	%r31, %r1, 40, %r312;
	st.shared.u32 	[%r31], %r311;
	add.s32 	%r32, %r248, -1;
	and.b32  	%r33, %r248, 15;
	add.s32 	%r34, %r33, -1;
	and.b32  	%r35, %r248, 7;
	add.s32 	%r36, %r35, -1;
	and.b32  	%r37, %r248, 2147483632;
	and.b32  	%r38, %r248, 3;
	neg.s32 	%r39, %r37;
	mov.b32 	%r1785, 0;
	mov.u32 	%r1784, %r1785;
	mov.u32 	%r1783, %r1785;
$L__BB1_15:
	shl.b32 	%r313, %r1785, 2;
	add.s32 	%r43, %r31, %r313;
	ld.shared.u32 	%r44, [%r43];
	setp.ne.s32 	%p13, %r44, 0;
	@%p13 bra 	$L__BB1_17;
	add.s32 	%r1785, %r1785, -1;
	bra.uni 	$L__BB1_178;
$L__BB1_17:
	neg.s32 	%r314, %r44;
	and.b32  	%r46, %r44, %r314;
	add.s32 	%r315, %r1785, %r250;
	shl.b32 	%r316, %r315, 2;
	add.s32 	%r317, %r14, %r316;
	st.shared.u32 	[%r317], %r46;
	xor.b32  	%r318, %r44, %r46;
	st.shared.u32 	[%r43], %r318;
	and.b32  	%r319, %r46, %r4;
	setp.ne.s32 	%p14, %r319, 0;
	@%p14 bra 	$L__BB1_177;
	add.s32 	%r47, %r1785, 1;
	setp.ne.s32 	%p15, %r47, %r249;
	@%p15 bra 	$L__BB1_176;
	setp.lt.s32 	%p18, %r248, 1;
	mov.b32 	%r1731, 2;
	mov.pred 	%p145, -1;
	mov.pred 	%p144, 0;
	@%p18 bra 	$L__BB1_90;
	setp.lt.u32 	%p19, %r32, 15;
	mov.b32 	%r1685, 0;
	@%p19 bra 	$L__BB1_23;
	mov.u32 	%r339, _ZZ11cuda_kerneliiPjS_S_S_S_S_iiE8c_aBoard;
	mad.lo.s32 	%r340, %r1, 108, %r339;
	add.s32 	%r1687, %r340, 32;
	add.s64 	%rd129, %rd2, 32;
	mov.u32 	%r1688, %r39;
$L__BB1_22:
	.pragma "nounroll";
	ld.shared.u32 	%r341, [%r1687+-32];
	st.local.u32 	[%rd129+-32], %r341;
	ld.shared.u32 	%r342, [%r1687+-28];
	st.local.u32 	[%rd129+-28], %r342;
	ld.shared.u32 	%r343, [%r1687+-24];
	st.local.u32 	[%rd129+-24], %r343;
	ld.shared.u32 	%r344, [%r1687+-20];
	st.local.u32 	[%rd129+-20], %r344;
	ld.shared.u32 	%r345, [%r1687+-16];
	st.local.u32 	[%rd129+-16], %r345;
	ld.shared.u32 	%r346, [%r1687+-12];
	st.local.u32 	[%rd129+-12], %r346;
	ld.shared.u32 	%r347, [%r1687+-8];
	st.local.u32 	[%rd129+-8], %r347;
	ld.shared.u32 	%r348, [%r1687+-4];
	st.local.u32 	[%rd129+-4], %r348;
	ld.shared.u32 	%r349, [%r1687];
	st.local.u32 	[%rd129], %r349;
	ld.shared.u32 	%r350, [%r1687+4];
	st.local.u32 	[%rd129+4], %r350;
	ld.shared.u32 	%r351, [%r1687+8];
	st.local.u32 	[%rd129+8], %r351;
	ld.shared.u32 	%r352, [%r1687+12];
	st.local.u32 	[%rd129+12], %r352;
	ld.shared.u32 	%r353, [%r1687+16];
	st.local.u32 	[%rd129+16], %r353;
	ld.shared.u32 	%r354, [%r1687+20];
	st.local.u32 	[%rd129+20], %r354;
	ld.shared.u32 	%r355, [%r1687+24];
	st.local.u32 	[%rd129+24], %r355;
	ld.shared.u32 	%r356, [%r1687+28];
	st.local.u32 	[%rd129+28], %r356;
	add.s32 	%r1688, %r1688, 16;
	add.s32 	%r1687, %r1687, 64;
	add.s64 	%rd129, %rd129, 64;
	setp.eq.s32 	%p20, %r1688, 0;
	mov.u32 	%r1685, %r37;
	@%p20 bra 	$L__BB1_23;
	bra.uni 	$L__BB1_22;
$L__BB1_23:
	setp.eq.s32 	%p21, %r33, 0;
	@%p21 bra 	$L__BB1_33;
	setp.lt.u32 	%p22, %r34, 7;
	@%p22 bra 	$L__BB1_26;
	shl.b32 	%r357, %r1685, 2;
	add.s32 	%r358, %r14, %r357;
	ld.shared.u32 	%r359, [%r358];
	mul.wide.u32 	%rd38, %r1685, 4;
	add.s64 	%rd39, %rd2, %rd38;
	st.local.u32 	[%rd39], %r359;
	ld.shared.u32 	%r360, [%r358+4];
	st.local.u32 	[%rd39+4], %r360;
	ld.shared.u32 	%r361, [%r358+8];
	st.local.u32 	[%rd39+8], %r361;
	ld.shared.u32 	%r362, [%r358+12];
	st.local.u32 	[%rd39+12], %r362;
	ld.shared.u32 	%r363, [%r358+16];
	st.local.u32 	[%rd39+16], %r363;
	ld.shared.u32 	%r364, [%r358+20];
	st.local.u32 	[%rd39+20], %r364;
	ld.shared.u32 	%r365, [%r358+24];
	st.local.u32 	[%rd39+24], %r365;
	ld.shared.u32 	%r366, [%r358+28];
	st.local.u32 	[%rd39+28], %r366;
	add.s32 	%r1685, %r1685, 8;
$L__BB1_26:
	setp.eq.s32 	%p23, %r35, 0;
	@%p23 bra 	$L__BB1_33;
	setp.lt.u32 	%p24, %r36, 3;
	@%p24 bra 	$L__BB1_29;
	shl.b32 	%r367, %r1685, 2;
	add.s32 	%r368, %r14, %r367;
	ld.shared.u32 	%r369, [%r368];
	mul.wide.u32 	%rd40, %r1685, 4;
	add.s64 	%rd41, %rd2, %rd40;
	st.local.u32 	[%rd41], %r369;
	ld.shared.u32 	%r370, [%r368+4];
	st.local.u32 	[%rd41+4], %r370;
	ld.shared.u32 	%r371, [%r368+8];
	st.local.u32 	[%rd41+8], %r371;
	ld.shared.u32 	%r372, [%r368+12];
	st.local.u32 	[%rd41+12], %r372;
	add.s32 	%r1685, %r1685, 4;
$L__BB1_29:
	setp.eq.s32 	%p25, %r38, 0;
	@%p25 bra 	$L__BB1_33;
	setp.eq.s32 	%p26, %r38, 1;
	shl.b32 	%r373, %r1685, 2;
	add.s32 	%r54, %r14, %r373;
	ld.shared.u32 	%r374, [%r54];
	mul.wide.u32 	%rd42, %r1685, 4;
	add.s64 	%rd5, %rd2, %rd42;
	st.local.u32 	[%rd5], %r374;
	@%p26 bra 	$L__BB1_33;
	setp.eq.s32 	%p27, %r38, 2;
	ld.shared.u32 	%r375, [%r54+4];
	st.local.u32 	[%rd5+4], %r375;
	@%p27 bra 	$L__BB1_33;
	ld.shared.u32 	%r376, [%r54+8];
	st.local.u32 	[%rd5+8], %r376;
$L__BB1_33:
	mov.b32 	%r1689, 0;
$L__BB1_34:
	mov.b32 	%r1696, 0;
	mov.u32 	%r1701, %r1696;
	@%p19 bra 	$L__BB1_37;
	mov.b32 	%r1690, 0;
	mov.u32 	%r1701, %r1690;
$L__BB1_36:
	.pragma "nounroll";
	mul.wide.u32 	%rd43, %r1690, 4;
	add.s64 	%rd44, %rd2, %rd43;
	ld.local.u32 	%r381, [%rd44];
	shr.u32 	%r382, %r381, %r1689;
	and.b32  	%r383, %r382, 1;
	not.b32 	%r384, %r1690;
	add.s32 	%r385, %r248, %r384;
	shl.b32 	%r386, %r383, %r385;
	or.b32  	%r387, %r386, %r1701;
	ld.local.u32 	%r388, [%rd44+4];
	shr.u32 	%r389, %r388, %r1689;
	and.b32  	%r390, %r389, 1;
	sub.s32 	%r391, %r248, %r1690;
	add.s32 	%r392, %r391, -2;
	shl.b32 	%r393, %r390, %r392;
	or.b32  	%r394, %r393, %r387;
	ld.local.u32 	%r395, [%rd44+8];
	shr.u32 	%r396, %r395, %r1689;
	and.b32  	%r397, %r396, 1;
	add.s32 	%r398, %r391, -3;
	shl.b32 	%r399, %r397, %r398;
	or.b32  	%r400, %r399, %r394;
	ld.local.u32 	%r401, [%rd44+12];
	shr.u32 	%r402, %r401, %r1689;
	and.b32  	%r403, %r402, 1;
	add.s32 	%r404, %r391, -4;
	shl.b32 	%r405, %r403, %r404;
	or.b32  	%r406, %r405, %r400;
	ld.local.u32 	%r407, [%rd44+16];
	shr.u32 	%r408, %r407, %r1689;
	and.b32  	%r409, %r408, 1;
	add.s32 	%r410, %r391, -5;
	shl.b32 	%r411, %r409, %r410;
	or.b32  	%r412, %r411, %r406;
	ld.local.u32 	%r413, [%rd44+20];
	shr.u32 	%r414, %r413, %r1689;
	and.b32  	%r415, %r414, 1;
	add.s32 	%r416, %r391, -6;
	shl.b32 	%r417, %r415, %r416;
	or.b32  	%r418, %r417, %r412;
	ld.local.u32 	%r419, [%rd44+24];
	shr.u32 	%r420, %r419, %r1689;
	and.b32  	%r421, %r420, 1;
	add.s32 	%r422, %r391, -7;
	shl.b32 	%r423, %r421, %r422;
	or.b32  	%r424, %r423, %r418;
	ld.local.u32 	%r425, [%rd44+28];
	shr.u32 	%r426, %r425, %r1689;
	and.b32  	%r427, %r426, 1;
	add.s32 	%r428, %r391, -8;
	shl.b32 	%r429, %r427, %r428;
	or.b32  	%r430, %r429, %r424;
	ld.local.u32 	%r431, [%rd44+32];
	shr.u32 	%r432, %r431, %r1689;
	and.b32  	%r433, %r432, 1;
	add.s32 	%r434, %r391, -9;
	shl.b32 	%r435, %r433, %r434;
	or.b32  	%r436, %r435, %r430;
	ld.local.u32 	%r437, [%rd44+36];
	shr.u32 	%r438, %r437, %r1689;
	and.b32  	%r439, %r438, 1;
	add.s32 	%r440, %r391, -10;
	shl.b32 	%r441, %r439, %r440;
	or.b32  	%r442, %r441, %r436;
	ld.local.u32 	%r443, [%rd44+40];
	shr.u32 	%r444, %r443, %r1689;
	and.b32  	%r445, %r444, 1;
	add.s32 	%r446, %r391, -11;
	shl.b32 	%r447, %r445, %r446;
	or.b32  	%r448, %r447, %r442;
	ld.local.u32 	%r449, [%rd44+44];
	shr.u32 	%r450, %r449, %r1689;
	and.b32  	%r451, %r450, 1;
	add.s32 	%r452, %r391, -12;
	shl.b32 	%r453, %r451, %r452;
	or.b32  	%r454, %r453, %r448;
	ld.local.u32 	%r455, [%rd44+48];
	shr.u32 	%r456, %r455, %r1689;
	and.b32  	%r457, %r456, 1;
	add.s32 	%r458, %r391, -13;
	shl.b32 	%r459, %r457, %r458;
	or.b32  	%r460, %r459, %r454;
	ld.local.u32 	%r461, [%rd44+52];
	shr.u32 	%r462, %r461, %r1689;
	and.b32  	%r463, %r462, 1;
	add.s32 	%r464, %r391, -14;
	shl.b32 	%r465, %r463, %r464;
	or.b32  	%r466, %r465, %r460;
	ld.local.u32 	%r467, [%rd44+56];
	shr.u32 	%r468, %r467, %r1689;
	and.b32  	%r469, %r468, 1;
	add.s32 	%r470, %r391, -15;
	shl.b32 	%r471, %r469, %r470;
	or.b32  	%r472, %r471, %r466;
	ld.local.u32 	%r473, [%rd44+60];
	shr.u32 	%r474, %r473, %r1689;
	and.b32  	%r475, %r474, 1;
	add.s32 	%r476, %r391, -16;
	shl.b32 	%r477, %r475, %r476;
	or.b32  	%r1701, %r477, %r472;
	add.s32 	%r1690, %r1690, 16;
	setp.ne.s32 	%p29, %r1690, %r37;
	mov.u32 	%r1696, %r37;
	@%p29 bra 	$L__BB1_36;
$L__BB1_37:
	@%p21 bra 	$L__BB1_47;
	setp.lt.u32 	%p31, %r34, 7;
	@%p31 bra 	$L__BB1_40;
	mul.wide.u32 	%rd45, %r1696, 4;
	add.s64 	%rd46, %rd2, %rd45;
	ld.local.u32 	%r479, [%rd46];
	shr.u32 	%r480, %r479, %r1689;
	and.b32  	%r481, %r480, 1;
	not.b32 	%r482, %r1696;
	add.s32 	%r483, %r248, %r482;
	shl.b32 	%r484, %r481, %r483;
	ld.local.u32 	%r485, [%rd46+4];
	shr.u32 	%r486, %r485, %r1689;
	and.b32  	%r487, %r486, 1;
	sub.s32 	%r488, %r248, %r1696;
	add.s32 	%r489, %r488, -2;
	shl.b32 	%r490, %r487, %r489;
	or.b32  	%r491, %r484, %r490;
	ld.local.u32 	%r492, [%rd46+8];
	shr.u32 	%r493, %r492, %r1689;
	and.b32  	%r494, %r493, 1;
	add.s32 	%r495, %r488, -3;
	shl.b32 	%r496, %r494, %r495;
	or.b32  	%r497, %r491, %r496;
	ld.local.u32 	%r498, [%rd46+12];
	shr.u32 	%r499, %r498, %r1689;
	and.b32  	%r500, %r499, 1;
	add.s32 	%r501, %r488, -4;
	shl.b32 	%r502, %r500, %r501;
	or.b32  	%r503, %r497, %r502;
	ld.local.u32 	%r504, [%rd46+16];
	shr.u32 	%r505, %r504, %r1689;
	and.b32  	%r506, %r505, 1;
	add.s32 	%r507, %r488, -5;
	shl.b32 	%r508, %r506, %r507;
	or.b32  	%r509, %r503, %r508;
	ld.local.u32 	%r510, [%rd46+20];
	shr.u32 	%r511, %r510, %r1689;
	and.b32  	%r512, %r511, 1;
	add.s32 	%r513, %r488, -6;
	shl.b32 	%r514, %r512, %r513;
	or.b32  	%r515, %r509, %r514;
	ld.local.u32 	%r516, [%rd46+24];
	shr.u32 	%r517, %r516, %r1689;
	and.b32  	%r518, %r517, 1;
	add.s32 	%r519, %r488, -7;
	shl.b32 	%r520, %r518, %r519;
	or.b32  	%r521, %r515, %r520;
	ld.local.u32 	%r522, [%rd46+28];
	shr.u32 	%r523, %r522, %r1689;
	and.b32  	%r524, %r523, 1;
	add.s32 	%r525, %r488, -8;
	shl.b32 	%r526, %r524, %r525;
	or.b32  	%r527, %r521, %r526;
	or.b32  	%r1701, %r527, %r1701;
	add.s32 	%r1696, %r1696, 8;
$L__BB1_40:
	setp.eq.s32 	%p32, %r35, 0;
	@%p32 bra 	$L__BB1_47;
	setp.lt.u32 	%p33, %r36, 3;
	@%p33 bra 	$L__BB1_43;
	mul.wide.u32 	%rd47, %r1696, 4;
	add.s64 	%rd48, %rd2, %rd47;
	ld.local.u32 	%r529, [%rd48];
	shr.u32 	%r530, %r529, %r1689;
	and.b32  	%r531, %r530, 1;
	not.b32 	%r532, %r1696;
	add.s32 	%r533, %r248, %r532;
	shl.b32 	%r534, %r531, %r533;
	ld.local.u32 	%r535, [%rd48+4];
	shr.u32 	%r536, %r535, %r1689;
	and.b32  	%r537, %r536, 1;
	sub.s32 	%r538, %r248, %r1696;
	add.s32 	%r539, %r538, -2;
	shl.b32 	%r540, %r537, %r539;
	or.b32  	%r541, %r534, %r540;
	ld.local.u32 	%r542, [%rd48+8];
	shr.u32 	%r543, %r542, %r1689;
	and.b32  	%r544, %r543, 1;
	add.s32 	%r545, %r538, -3;
	shl.b32 	%r546, %r544, %r545;
	or.b32  	%r547, %r541, %r546;
	ld.local.u32 	%r548, [%rd48+12];
	shr.u32 	%r549, %r548, %r1689;
	and.b32  	%r550, %r549, 1;
	add.s32 	%r551, %r538, -4;
	shl.b32 	%r552, %r550, %r551;
	or.b32  	%r553, %r547, %r552;
	or.b32  	%r1701, %r553, %r1701;
	add.s32 	%r1696, %r1696, 4;
$L__BB1_43:
	setp.eq.s32 	%p34, %r38, 0;
	@%p34 bra 	$L__BB1_47;
	setp.eq.s32 	%p35, %r38, 1;
	mul.wide.u32 	%rd49, %r1696, 4;
	add.s64 	%rd8, %rd2, %rd49;
	ld.local.u32 	%r554, [%rd8];
	shr.u32 	%r555, %r554, %r1689;
	and.b32  	%r556, %r555, 1;
	not.b32 	%r557, %r1696;
	add.s32 	%r558, %r248, %r557;
	shl.b32 	%r559, %r556, %r558;
	or.b32  	%r1701, %r559, %r1701;
	@%p35 bra 	$L__BB1_47;
	setp.eq.s32 	%p36, %r38, 2;
	ld.local.u32 	%r560, [%rd8+4];
	shr.u32 	%r561, %r560, %r1689;
	and.b32  	%r562, %r561, 1;
	sub.s32 	%r78, %r248, %r1696;
	add.s32 	%r563, %r78, -2;
	shl.b32 	%r564, %r562, %r563;
	or.b32  	%r1701, %r564, %r1701;
	@%p36 bra 	$L__BB1_47;
	ld.local.u32 	%r565, [%rd8+8];
	shr.u32 	%r566, %r565, %r1689;
	and.b32  	%r567, %r566, 1;
	add.s32 	%r568, %r78, -3;
	shl.b32 	%r569, %r567, %r568;
	or.b32  	%r1701, %r569, %r1701;
$L__BB1_47:
	mul.wide.u32 	%rd50, %r1689, 4;
	add.s64 	%rd51, %rd3, %rd50;
	st.local.u32 	[%rd51], %r1701;
	add.s32 	%r1689, %r1689, 1;
	setp.ne.s32 	%p37, %r1689, %r248;
	@%p37 bra 	$L__BB1_34;
	mov.b32 	%r1702, 0;
	bra.uni 	$L__BB1_50;
$L__BB1_49:
	add.s32 	%r1702, %r1702, 1;
	setp.eq.s32 	%p73, %r1702, %r248;
	@%p73 bra 	$L__BB1_90;
$L__BB1_50:
	shl.b32 	%r571, %r1702, 2;
	add.s32 	%r572, %r14, %r571;
	ld.shared.u32 	%r573, [%r572];
	mul.wide.u32 	%rd52, %r1702, 4;
	add.s64 	%rd53, %rd3, %rd52;
	ld.local.u32 	%r574, [%rd53];
	sub.s32 	%r85, %r573, %r574;
	setp.eq.s32 	%p38, %r85, 0;
	@%p38 bra 	$L__BB1_49;
	setp.gt.s32 	%p39, %r85, 0;
	mov.b32 	%r1782, 0;
	@%p39 bra 	$L__BB1_175;
	mov.b32 	%r1703, 0;
$L__BB1_53:
	mov.b32 	%r1710, 0;
	mov.u32 	%r1715, %r1710;
	@%p19 bra 	$L__BB1_56;
	mov.b32 	%r1704, 0;
	mov.u32 	%r1715, %r1704;
$L__BB1_55:
	.pragma "nounroll";
	mul.wide.u32 	%rd54, %r1704, 4;
	add.s64 	%rd55, %rd3, %rd54;
	ld.local.u32 	%r580, [%rd55];
	shr.u32 	%r581, %r580, %r1703;
	and.b32  	%r582, %r581, 1;
	not.b32 	%r583, %r1704;
	add.s32 	%r584, %r248, %r583;
	shl.b32 	%r585, %r582, %r584;
	or.b32  	%r586, %r585, %r1715;
	ld.local.u32 	%r587, [%rd55+4];
	shr.u32 	%r588, %r587, %r1703;
	and.b32  	%r589, %r588, 1;
	sub.s32 	%r590, %r248, %r1704;
	add.s32 	%r591, %r590, -2;
	shl.b32 	%r592, %r589, %r591;
	or.b32  	%r593, %r592, %r586;
	ld.local.u32 	%r594, [%rd55+8];
	shr.u32 	%r595, %r594, %r1703;
	and.b32  	%r596, %r595, 1;
	add.s32 	%r597, %r590, -3;
	shl.b32 	%r598, %r596, %r597;
	or.b32  	%r599, %r598, %r593;
	ld.local.u32 	%r600, [%rd55+12];
	shr.u32 	%r601, %r600, %r1703;
	and.b32  	%r602, %r601, 1;
	add.s32 	%r603, %r590, -4;
	shl.b32 	%r604, %r602, %r603;
	or.b32  	%r605, %r604, %r599;
	ld.local.u32 	%r606, [%rd55+16];
	shr.u32 	%r607, %r606, %r1703;
	and.b32  	%r608, %r607, 1;
	add.s32 	%r609, %r590, -5;
	shl.b32 	%r610, %r608, %r609;
	or.b32  	%r611, %r610, %r605;
	ld.local.u32 	%r612, [%rd55+20];
	shr.u32 	%r613, %r612, %r1703;
	and.b32  	%r614, %r613, 1;
	add.s32 	%r615, %r590, -6;
	shl.b32 	%r616, %r614, %r615;
	or.b32  	%r617, %r616, %r611;
	ld.local.u32 	%r618, [%rd55+24];
	shr.u32 	%r619, %r618, %r1703;
	and.b32  	%r620, %r619, 1;
	add.s32 	%r621, %r590, -7;
	shl.b32 	%r622, %r620, %r621;
	or.b32  	%r623, %r622, %r617;
	ld.local.u32 	%r624, [%rd55+28];
	shr.u32 	%r625, %r624, %r1703;
	and.b32  	%r626, %r625, 1;
	add.s32 	%r627, %r590, -8;
	shl.b32 	%r628, %r626, %r627;
	or.b32  	%r629, %r628, %r623;
	ld.local.u32 	%r630, [%rd55+32];
	shr.u32 	%r631, %r630, %r1703;
	and.b32  	%r632, %r631, 1;
	add.s32 	%r633, %r590, -9;
	shl.b32 	%r634, %r632, %r633;
	or.b32  	%r635, %r634, %r629;
	ld.local.u32 	%r636, [%rd55+36];
	shr.u32 	%r637, %r636, %r1703;
	and.b32  	%r638, %r637, 1;
	add.s32 	%r639, %r590, -10;
	shl.b32 	%r640, %r638, %r639;
	or.b32  	%r641, %r640, %r635;
	ld.local.u32 	%r642, [%rd55+40];
	shr.u32 	%r643, %r642, %r1703;
	and.b32  	%r644, %r643, 1;
	add.s32 	%r645, %r590, -11;
	shl.b32 	%r646, %r644, %r645;
	or.b32  	%r647, %r646, %r641;
	ld.local.u32 	%r648, [%rd55+44];
	shr.u32 	%r649, %r648, %r1703;
	and.b32  	%r650, %r649, 1;
	add.s32 	%r651, %r590, -12;
	shl.b32 	%r652, %r650, %r651;
	or.b32  	%r653, %r652, %r647;
	ld.local.u32 	%r654, [%rd55+48];
	shr.u32 	%r655, %r654, %r1703;
	and.b32  	%r656, %r655, 1;
	add.s32 	%r657, %r590, -13;
	shl.b32 	%r658, %r656, %r657;
	or.b32  	%r659, %r658, %r653;
	ld.local.u32 	%r660, [%rd55+52];
	shr.u32 	%r661, %r660, %r1703;
	and.b32  	%r662, %r661, 1;
	add.s32 	%r663, %r590, -14;
	shl.b32 	%r664, %r662, %r663;
	or.b32  	%r665, %r664, %r659;
	ld.local.u32 	%r666, [%rd55+56];
	shr.u32 	%r667, %r666, %r1703;
	and.b32  	%r668, %r667, 1;
	add.s32 	%r669, %r590, -15;
	shl.b32 	%r670, %r668, %r669;
	or.b32  	%r671, %r670, %r665;
	ld.local.u32 	%r672, [%rd55+60];
	shr.u32 	%r673, %r672, %r1703;
	and.b32  	%r674, %r673, 1;
	add.s32 	%r675, %r590, -16;
	shl.b32 	%r676, %r674, %r675;
	or.b32  	%r1715, %r676, %r671;
	add.s32 	%r1704, %r1704, 16;
	setp.ne.s32 	%p41, %r1704, %r37;
	mov.u32 	%r1710, %r37;
	@%p41 bra 	$L__BB1_55;
$L__BB1_56:
	@%p21 bra 	$L__BB1_66;
	setp.lt.u32 	%p43, %r34, 7;
	@%p43 bra 	$L__BB1_59;
	mul.wide.u32 	%rd56, %r1710, 4;
	add.s64 	%rd57, %rd3, %rd56;
	ld.local.u32 	%r678, [%rd57];
	shr.u32 	%r679, %r678, %r1703;
	and.b32  	%r680, %r679, 1;
	not.b32 	%r681, %r1710;
	add.s32 	%r682, %r248, %r681;
	shl.b32 	%r683, %r680, %r682;
	ld.local.u32 	%r684, [%rd57+4];
	shr.u32 	%r685, %r684, %r1703;
	and.b32  	%r686, %r685, 1;
	sub.s32 	%r687, %r248, %r1710;
	add.s32 	%r688, %r687, -2;
	shl.b32 	%r689, %r686, %r688;
	or.b32  	%r690, %r683, %r689;
	ld.local.u32 	%r691, [%rd57+8];
	shr.u32 	%r692, %r691, %r1703;
	and.b32  	%r693, %r692, 1;
	add.s32 	%r694, %r687, -3;
	shl.b32 	%r695, %r693, %r694;
	or.b32  	%r696, %r690, %r695;
	ld.local.u32 	%r697, [%rd57+12];
	shr.u32 	%r698, %r697, %r1703;
	and.b32  	%r699, %r698, 1;
	add.s32 	%r700, %r687, -4;
	shl.b32 	%r701, %r699, %r700;
	or.b32  	%r702, %r696, %r701;
	ld.local.u32 	%r703, [%rd57+16];
	shr.u32 	%r704, %r703, %r1703;
	and.b32  	%r705, %r704, 1;
	add.s32 	%r706, %r687, -5;
	shl.b32 	%r707, %r705, %r706;
	or.b32  	%r708, %r702, %r707;
	ld.local.u32 	%r709, [%rd57+20];
	shr.u32 	%r710, %r709, %r1703;
	and.b32  	%r711, %r710, 1;
	add.s32 	%r712, %r687, -6;
	shl.b32 	%r713, %r711, %r712;
	or.b32  	%r714, %r708, %r713;
	ld.local.u32 	%r715, [%rd57+24];
	shr.u32 	%r716, %r715, %r1703;
	and.b32  	%r717, %r716, 1;
	add.s32 	%r718, %r687, -7;
	shl.b32 	%r719, %r717, %r718;
	or.b32  	%r720, %r714, %r719;
	ld.local.u32 	%r721, [%rd57+28];
	shr.u32 	%r722, %r721, %r1703;
	and.b32  	%r723, %r722, 1;
	add.s32 	%r724, %r687, -8;
	shl.b32 	%r725, %r723, %r724;
	or.b32  	%r726, %r720, %r725;
	or.b32  	%r1715, %r726, %r1715;
	add.s32 	%r1710, %r1710, 8;
$L__BB1_59:
	setp.eq.s32 	%p44, %r35, 0;
	@%p44 bra 	$L__BB1_66;
	setp.lt.u32 	%p45, %r36, 3;
	@%p45 bra 	$L__BB1_62;
	mul.wide.u32 	%rd58, %r1710, 4;
	add.s64 	%rd59, %rd3, %rd58;
	ld.local.u32 	%r728, [%rd59];
	shr.u32 	%r729, %r728, %r1703;
	and.b32  	%r730, %r729, 1;
	not.b32 	%r731, %r1710;
	add.s32 	%r732, %r248, %r731;
	shl.b32 	%r733, %r730, %r732;
	ld.local.u32 	%r734, [%rd59+4];
	shr.u32 	%r735, %r734, %r1703;
	and.b32  	%r736, %r735, 1;
	sub.s32 	%r737, %r248, %r1710;
	add.s32 	%r738, %r737, -2;
	shl.b32 	%r739, %r736, %r738;
	or.b32  	%r740, %r733, %r739;
	ld.local.u32 	%r741, [%rd59+8];
	shr.u32 	%r742, %r741, %r1703;
	and.b32  	%r743, %r742, 1;
	add.s32 	%r744, %r737, -3;
	shl.b32 	%r745, %r743, %r744;
	or.b32  	%r746, %r740, %r745;
	ld.local.u32 	%r747, [%rd59+12];
	shr.u32 	%r748, %r747, %r1703;
	and.b32  	%r749, %r748, 1;
	add.s32 	%r750, %r737, -4;
	shl.b32 	%r751, %r749, %r750;
	or.b32  	%r752, %r746, %r751;
	or.b32  	%r1715, %r752, %r1715;
	add.s32 	%r1710, %r1710, 4;
$L__BB1_62:
	setp.eq.s32 	%p46, %r38, 0;
	@%p46 bra 	$L__BB1_66;
	setp.eq.s32 	%p47, %r38, 1;
	mul.wide.u32 	%rd60, %r1710, 4;
	add.s64 	%rd9, %rd3, %rd60;
	ld.local.u32 	%r753, [%rd9];
	shr.u32 	%r754, %r753, %r1703;
	and.b32  	%r755, %r754, 1;
	not.b32 	%r756, %r1710;
	add.s32 	%r757, %r248, %r756;
	shl.b32 	%r758, %r755, %r757;
	or.b32  	%r1715, %r758, %r1715;
	@%p47 bra 	$L__BB1_66;
	setp.eq.s32 	%p48, %r38, 2;
	ld.local.u32 	%r759, [%rd9+4];
	shr.u32 	%r760, %r759, %r1703;
	and.b32  	%r761, %r760, 1;
	sub.s32 	%r105, %r248, %r1710;
	add.s32 	%r762, %r105, -2;
	shl.b32 	%r763, %r761, %r762;
	or.b32  	%r1715, %r763, %r1715;
	@%p48 bra 	$L__BB1_66;
	ld.local.u32 	%r764, [%rd9+8];
	shr.u32 	%r765, %r764, %r1703;
	and.b32  	%r766, %r765, 1;
	add.s32 	%r767, %r105, -3;
	shl.b32 	%r768, %r766, %r767;
	or.b32  	%r1715, %r768, %r1715;
$L__BB1_66:
	mul.wide.u32 	%rd61, %r1703, 4;
	add.s64 	%rd62, %rd2, %rd61;
	st.local.u32 	[%rd62], %r1715;
	add.s32 	%r1703, %r1703, 1;
	setp.ne.s32 	%p49, %r1703, %r248;
	@%p49 bra 	$L__BB1_53;
	mov.b32 	%r1716, 0;
	bra.uni 	$L__BB1_69;
$L__BB1_68:
	add.s32 	%r1716, %r1716, 1;
	setp.eq.s32 	%p70, %r1716, %r248;
	mov.b32 	%r1731, 4;
	mov.pred 	%p144, -1;
	mov.pred 	%p145, %p144;
	@%p70 bra 	$L__BB1_90;
$L__BB1_69:
	shl.b32 	%r770, %r1716, 2;
	add.s32 	%r771, %r14, %r770;
	ld.shared.u32 	%r772, [%r771];
	mul.wide.u32 	%rd63, %r1716, 4;
	add.s64 	%rd64, %rd2, %rd63;
	ld.local.u32 	%r773, [%rd64];
	sub.s32 	%r112, %r772, %r773;
	setp.eq.s32 	%p50, %r112, 0;
	@%p50 bra 	$L__BB1_68;
	setp.gt.s32 	%p51, %r112, 0;
	mov.b32 	%r1782, 0;
	@%p51 bra 	$L__BB1_175;
	mov.b32 	%r1717, 0;
$L__BB1_72:
	mov.b32 	%r1724, 0;
	mov.u32 	%r1729, %r1724;
	@%p19 bra 	$L__BB1_75;
	mov.b32 	%r1718, 0;
	mov.u32 	%r1729, %r1718;
$L__BB1_74:
	.pragma "nounroll";
	mul.wide.u32 	%rd65, %r1718, 4;
	add.s64 	%rd66, %rd2, %rd65;
	ld.local.u32 	%r779, [%rd66];
	shr.u32 	%r780, %r779, %r1717;
	and.b32  	%r781, %r780, 1;
	not.b32 	%r782, %r1718;
	add.s32 	%r783, %r248, %r782;
	shl.b32 	%r784, %r781, %r783;
	or.b32  	%r785, %r784, %r1729;
	ld.local.u32 	%r786, [%rd66+4];
	shr.u32 	%r787, %r786, %r1717;
	and.b32  	%r788, %r787, 1;
	sub.s32 	%r789, %r248, %r1718;
	add.s32 	%r790, %r789, -2;
	shl.b32 	%r791, %r788, %r790;
	or.b32  	%r792, %r791, %r785;
	ld.local.u32 	%r793, [%rd66+8];
	shr.u32 	%r794, %r793, %r1717;
	and.b32  	%r795, %r794, 1;
	add.s32 	%r796, %r789, -3;
	shl.b32 	%r797, %r795, %r796;
	or.b32  	%r798, %r797, %r792;
	ld.local.u32 	%r799, [%rd66+12];
	shr.u32 	%r800, %r799, %r1717;
	and.b32  	%r801, %r800, 1;
	add.s32 	%r802, %r789, -4;
	shl.b32 	%r803, %r801, %r802;
	or.b32  	%r804, %r803, %r798;
	ld.local.u32 	%r805, [%rd66+16];
	shr.u32 	%r806, %r805, %r1717;
	and.b32  	%r807, %r806, 1;
	add.s32 	%r808, %r789, -5;
	shl.b32 	%r809, %r807, %r808;
	or.b32  	%r810, %r809, %r804;
	ld.local.u32 	%r811, [%rd66+20];
	shr.u32 	%r812, %r811, %r1717;
	and.b32  	%r813, %r812, 1;
	add.s32 	%r814, %r789, -6;
	shl.b32 	%r815, %r813, %r814;
	or.b32  	%r816, %r815, %r810;
	ld.local.u32 	%r817, [%rd66+24];
	shr.u32 	%r818, %r817, %r1717;
	and.b32  	%r819, %r818, 1;
	add.s32 	%r820, %r789, -7;
	shl.b32 	%r821, %r819, %r820;
	or.b32  	%r822, %r821, %r816;
	ld.local.u32 	%r823, [%rd66+28];
	shr.u32 	%r824, %r823, %r1717;
	and.b32  	%r825, %r824, 1;
	add.s32 	%r826, %r789, -8;
	shl.b32 	%r827, %r825, %r826;
	or.b32  	%r828, %r827, %r822;
	ld.local.u32 	%r829, [%rd66+32];
	shr.u32 	%r830, %r829, %r1717;
	and.b32  	%r831, %r830, 1;
	add.s32 	%r832, %r789, -9;
	shl.b32 	%r833, %r831, %r832;
	or.b32  	%r834, %r833, %r828;
	ld.local.u32 	%r835, [%rd66+36];
	shr.u32 	%r836, %r835, %r1717;
	and.b32  	%r837, %r836, 1;
	add.s32 	%r838, %r789, -10;
	shl.b32 	%r839, %r837, %r838;
	or.b32  	%r840, %r839, %r834;
	ld.local.u32 	%r841, [%rd66+40];
	shr.u32 	%r842, %r841, %r1717;
	and.b32  	%r843, %r842, 1;
	add.s32 	%r844, %r789, -11;
	shl.b32 	%r845, %r843, %r844;
	or.b32  	%r846, %r845, %r840;
	ld.local.u32 	%r847, [%rd66+44];
	shr.u32 	%r848, %r847, %r1717;
	and.b32  	%r849, %r848, 1;
	add.s32 	%r850, %r789, -12;
	shl.b32 	%r851, %r849, %r850;
	or.b32  	%r852, %r851, %r846;
	ld.local.u32 	%r853, [%rd66+48];
	shr.u32 	%r854, %r853, %r1717;
	and.b32  	%r855, %r854, 1;
	add.s32 	%r856, %r789, -13;
	shl.b32 	%r857, %r855, %r856;
	or.b32  	%r858, %r857, %r852;
	ld.local.u32 	%r859, [%rd66+52];
	shr.u32 	%r860, %r859, %r1717;
	and.b32  	%r861, %r860, 1;
	add.s32 	%r862, %r789, -14;
	shl.b32 	%r863, %r861, %r862;
	or.b32  	%r864, %r863, %r858;
	ld.local.u32 	%r865, [%rd66+56];
	shr.u32 	%r866, %r865, %r1717;
	and.b32  	%r867, %r866, 1;
	add.s32 	%r868, %r789, -15;
	shl.b32 	%r869, %r867, %r868;
	or.b32  	%r870, %r869, %r864;
	ld.local.u32 	%r871, [%rd66+60];
	shr.u32 	%r872, %r871, %r1717;
	and.b32  	%r873, %r872, 1;
	add.s32 	%r874, %r789, -16;
	shl.b32 	%r875, %r873, %r874;
	or.b32  	%r1729, %r875, %r870;
	add.s32 	%r1718, %r1718, 16;
	setp.ne.s32 	%p53, %r1718, %r37;
	mov.u32 	%r1724, %r37;
	@%p53 bra 	$L__BB1_74;
$L__BB1_75:
	@%p21 bra 	$L__BB1_85;
	setp.lt.u32 	%p55, %r34, 7;
	@%p55 bra 	$L__BB1_78;
	mul.wide.u32 	%rd67, %r1724, 4;
	add.s64 	%rd68, %rd2, %rd67;
	ld.local.u32 	%r877, [%rd68];
	shr.u32 	%r878, %r877, %r1717;
	and.b32  	%r879, %r878, 1;
	not.b32 	%r880, %r1724;
	add.s32 	%r881, %r248, %r880;
	shl.b32 	%r882, %r879, %r881;
	ld.local.u32 	%r883, [%rd68+4];
	shr.u32 	%r884, %r883, %r1717;
	and.b32  	%r885, %r884, 1;
	sub.s32 	%r886, %r248, %r1724;
	add.s32 	%r887, %r886, -2;
	shl.b32 	%r888, %r885, %r887;
	or.b32  	%r889, %r882, %r888;
	ld.local.u32 	%r890, [%rd68+8];
	shr.u32 	%r891, %r890, %r1717;
	and.b32  	%r892, %r891, 1;
	add.s32 	%r893, %r886, -3;
	shl.b32 	%r894, %r892, %r893;
	or.b32  	%r895, %r889, %r894;
	ld.local.u32 	%r896, [%rd68+12];
	shr.u32 	%r897, %r896, %r1717;
	and.b32  	%r898, %r897, 1;
	add.s32 	%r899, %r886, -4;
	shl.b32 	%r900, %r898, %r899;
	or.b32  	%r901, %r895, %r900;
	ld.local.u32 	%r902, [%rd68+16];
	shr.u32 	%r903, %r902, %r1717;
	and.b32  	%r904, %r903, 1;
	add.s32 	%r905, %r886, -5;
	shl.b32 	%r906, %r904, %r905;
	or.b32  	%r907, %r901, %r906;
	ld.local.u32 	%r908, [%rd68+20];
	shr.u32 	%r909, %r908, %r1717;
	and.b32  	%r910, %r909, 1;
	add.s32 	%r911, %r886, -6;
	shl.b32 	%r912, %r910, %r911;
	or.b32  	%r913, %r907, %r912;
	ld.local.u32 	%r914, [%rd68+24];
	shr.u32 	%r915, %r914, %r1717;
	and.b32  	%r916, %r915, 1;
	add.s32 	%r917, %r886, -7;
	shl.b32 	%r918, %r916, %r917;
	or.b32  	%r919, %r913, %r918;
	ld.local.u32 	%r920, [%rd68+28];
	shr.u32 	%r921, %r920, %r1717;
	and.b32  	%r922, %r921, 1;
	add.s32 	%r923, %r886, -8;
	shl.b32 	%r924, %r922, %r923;
	or.b32  	%r925, %r919, %r924;
	or.b32  	%r1729, %r925, %r1729;
	add.s32 	%r1724, %r1724, 8;
$L__BB1_78:
	setp.eq.s32 	%p56, %r35, 0;
	@%p56 bra 	$L__BB1_85;
	setp.lt.u32 	%p57, %r36, 3;
	@%p57 bra 	$L__BB1_81;
	mul.wide.u32 	%rd69, %r1724, 4;
	add.s64 	%rd70, %rd2, %rd69;
	ld.local.u32 	%r927, [%rd70];
	shr.u32 	%r928, %r927, %r1717;
	and.b32  	%r929, %r928, 1;
	not.b32 	%r930, %r1724;
	add.s32 	%r931, %r248, %r930;
	shl.b32 	%r932, %r929, %r931;
	ld.local.u32 	%r933, [%rd70+4];
	shr.u32 	%r934, %r933, %r1717;
	and.b32  	%r935, %r934, 1;
	sub.s32 	%r936, %r248, %r1724;
	add.s32 	%r937, %r936, -2;
	shl.b32 	%r938, %r935, %r937;
	or.b32  	%r939, %r932, %r938;
	ld.local.u32 	%r940, [%rd70+8];
	shr.u32 	%r941, %r940, %r1717;
	and.b32  	%r942, %r941, 1;
	add.s32 	%r943, %r936, -3;
	shl.b32 	%r944, %r942, %r943;
	or.b32  	%r945, %r939, %r944;
	ld.local.u32 	%r946, [%rd70+12];
	shr.u32 	%r947, %r946, %r1717;
	and.b32  	%r948, %r947, 1;
	add.s32 	%r949, %r936, -4;
	shl.b32 	%r950, %r948, %r949;
	or.b32  	%r951, %r945, %r950;
	or.b32  	%r1729, %r951, %r1729;
	add.s32 	%r1724, %r1724, 4;
$L__BB1_81:
	setp.eq.s32 	%p58, %r38, 0;
	@%p58 bra 	$L__BB1_85;
	setp.eq.s32 	%p59, %r38, 1;
	mul.wide.u32 	%rd71, %r1724, 4;
	add.s64 	%rd10, %rd2, %rd71;
	ld.local.u32 	%r952, [%rd10];
	shr.u32 	%r953, %r952, %r1717;
	and.b32  	%r954, %r953, 1;
	not.b32 	%r955, %r1724;
	add.s32 	%r956, %r248, %r955;
	shl.b32 	%r957, %r954, %r956;
	or.b32  	%r1729, %r957, %r1729;
	@%p59 bra 	$L__BB1_85;
	setp.eq.s32 	%p60, %r38, 2;
	ld.local.u32 	%r958, [%rd10+4];
	shr.u32 	%r959, %r958, %r1717;
	and.b32  	%r960, %r959, 1;
	sub.s32 	%r132, %r248, %r1724;
	add.s32 	%r961, %r132, -2;
	shl.b32 	%r962, %r960, %r961;
	or.b32  	%r1729, %r962, %r1729;
	@%p60 bra 	$L__BB1_85;
	ld.local.u32 	%r963, [%rd10+8];
	shr.u32 	%r964, %r963, %r1717;
	and.b32  	%r965, %r964, 1;
	add.s32 	%r966, %r132, -3;
	shl.b32 	%r967, %r965, %r966;
	or.b32  	%r1729, %r967, %r1729;
$L__BB1_85:
	mul.wide.u32 	%rd72, %r1717, 4;
	add.s64 	%rd73, %rd3, %rd72;
	st.local.u32 	[%rd73], %r1729;
	add.s32 	%r1717, %r1717, 1;
	setp.ne.s32 	%p61, %r1717, %r248;
	@%p61 bra 	$L__BB1_72;
	mov.b32 	%r1730, 0;
	bra.uni 	$L__BB1_88;
$L__BB1_87:
	add.s32 	%r1730, %r1730, 1;
	setp.eq.s32 	%p68, %r1730, %r248;
	mov.b32 	%r1731, 8;
	mov.pred 	%p145, 0;
	mov.pred 	%p144, -1;
	@%p68 bra 	$L__BB1_90;
$L__BB1_88:
	shl.b32 	%r969, %r1730, 2;
	add.s32 	%r970, %r14, %r969;
	ld.shared.u32 	%r971, [%r970];
	mul.wide.u32 	%rd74, %r1730, 4;
	add.s64 	%rd75, %rd3, %rd74;
	ld.local.u32 	%r972, [%rd75];
	sub.s32 	%r139, %r971, %r972;
	setp.eq.s32 	%p62, %r139, 0;
	@%p62 bra 	$L__BB1_87;
	setp.gt.s32 	%p65, %r139, 0;
	mov.b32 	%r1731, 8;
	mov.pred 	%p145, 0;
	mov.pred 	%p144, -1;
	mov.b32 	%r1782, 0;
	@%p65 bra 	$L__BB1_175;
$L__BB1_90:
	setp.lt.s32 	%p74, %r248, 1;
	@%p74 bra 	$L__BB1_114;
	setp.lt.u32 	%p75, %r32, 15;
	mov.b32 	%r1733, 0;
	@%p75 bra 	$L__BB1_94;
	mov.b32 	%r1735, 0;
$L__BB1_93:
	.pragma "nounroll";
	shl.b32 	%r980, %r1735, 2;
	add.s32 	%r981, %r14, %r980;
	ld.shared.u32 	%r982, [%r981];
	mul.wide.u32 	%rd76, %r1735, 4;
	add.s64 	%rd77, %rd3, %rd76;
	st.local.u32 	[%rd77], %r982;
	ld.shared.u32 	%r983, [%r981+4];
	st.local.u32 	[%rd77+4], %r983;
	ld.shared.u32 	%r984, [%r981+8];
	st.local.u32 	[%rd77+8], %r984;
	ld.shared.u32 	%r985, [%r981+12];
	st.local.u32 	[%rd77+12], %r985;
	ld.shared.u32 	%r986, [%r981+16];
	st.local.u32 	[%rd77+16], %r986;
	ld.shared.u32 	%r987, [%r981+20];
	st.local.u32 	[%rd77+20], %r987;
	ld.shared.u32 	%r988, [%r981+24];
	st.local.u32 	[%rd77+24], %r988;
	ld.shared.u32 	%r989, [%r981+28];
	st.local.u32 	[%rd77+28], %r989;
	ld.shared.u32 	%r990, [%r981+32];
	st.local.u32 	[%rd77+32], %r990;
	ld.shared.u32 	%r991, [%r981+36];
	st.local.u32 	[%rd77+36], %r991;
	ld.shared.u32 	%r992, [%r981+40];
	st.local.u32 	[%rd77+40], %r992;
	ld.shared.u32 	%r993, [%r981+44];
	st.local.u32 	[%rd77+44], %r993;
	ld.shared.u32 	%r994, [%r981+48];
	st.local.u32 	[%rd77+48], %r994;
	ld.shared.u32 	%r995, [%r981+52];
	st.local.u32 	[%rd77+52], %r995;
	ld.shared.u32 	%r996, [%r981+56];
	st.local.u32 	[%rd77+56], %r996;
	ld.shared.u32 	%r997, [%r981+60];
	st.local.u32 	[%rd77+60], %r997;
	add.s32 	%r1735, %r1735, 16;
	setp.eq.s32 	%p76, %r1735, %r37;
	mov.u32 	%r1733, %r37;
	@%p76 bra 	$L__BB1_94;
	bra.uni 	$L__BB1_93;
$L__BB1_94:
	setp.eq.s32 	%p77, %r33, 0;
	@%p77 bra 	$L__BB1_104;
	setp.lt.u32 	%p78, %r34, 7;
	@%p78 bra 	$L__BB1_97;
	shl.b32 	%r998, %r1733, 2;
	add.s32 	%r999, %r14, %r998;
	ld.shared.u32 	%r1000, [%r999];
	mul.wide.u32 	%rd78, %r1733, 4;
	add.s64 	%rd79, %rd3, %rd78;
	st.local.u32 	[%rd79], %r1000;
	ld.shared.u32 	%r1001, [%r999+4];
	st.local.u32 	[%rd79+4], %r1001;
	ld.shared.u32 	%r1002, [%r999+8];
	st.local.u32 	[%rd79+8], %r1002;
	ld.shared.u32 	%r1003, [%r999+12];
	st.local.u32 	[%rd79+12], %r1003;
	ld.shared.u32 	%r1004, [%r999+16];
	st.local.u32 	[%rd79+16], %r1004;
	ld.shared.u32 	%r1005, [%r999+20];
	st.local.u32 	[%rd79+20], %r1005;
	ld.shared.u32 	%r1006, [%r999+24];
	st.local.u32 	[%rd79+24], %r1006;
	ld.shared.u32 	%r1007, [%r999+28];
	st.local.u32 	[%rd79+28], %r1007;
	add.s32 	%r1733, %r1733, 8;
$L__BB1_97:
	setp.eq.s32 	%p79, %r35, 0;
	@%p79 bra 	$L__BB1_104;
	setp.lt.u32 	%p80, %r36, 3;
	@%p80 bra 	$L__BB1_100;
	shl.b32 	%r1008, %r1733, 2;
	add.s32 	%r1009, %r14, %r1008;
	ld.shared.u32 	%r1010, [%r1009];
	mul.wide.u32 	%rd80, %r1733, 4;
	add.s64 	%rd81, %rd3, %rd80;
	st.local.u32 	[%rd81], %r1010;
	ld.shared.u32 	%r1011, [%r1009+4];
	st.local.u32 	[%rd81+4], %r1011;
	ld.shared.u32 	%r1012, [%r1009+8];
	st.local.u32 	[%rd81+8], %r1012;
	ld.shared.u32 	%r1013, [%r1009+12];
	st.local.u32 	[%rd81+12], %r1013;
	add.s32 	%r1733, %r1733, 4;
$L__BB1_100:
	setp.eq.s32 	%p81, %r38, 0;
	@%p81 bra 	$L__BB1_104;
	setp.eq.s32 	%p82, %r38, 1;
	shl.b32 	%r1014, %r1733, 2;
	add.s32 	%r146, %r14, %r1014;
	ld.shared.u32 	%r1015, [%r146];
	mul.wide.u32 	%rd82, %r1733, 4;
	add.s64 	%rd11, %rd3, %rd82;
	st.local.u32 	[%rd11], %r1015;
	@%p82 bra 	$L__BB1_104;
	setp.eq.s32 	%p83, %r38, 2;
	ld.shared.u32 	%r1016, [%r146+4];
	st.local.u32 	[%rd11+4], %r1016;
	@%p83 bra 	$L__BB1_104;
	ld.shared.u32 	%r1017, [%r146+8];
	st.local.u32 	[%rd11+8], %r1017;
$L__BB1_104:
	mov.b32 	%r1736, 0;
$L__BB1_105:
	mul.wide.u32 	%rd83, %r1736, 4;
	add.s64 	%rd84, %rd3, %rd83;
	ld.local.u32 	%r150, [%rd84];
	mov.b32 	%r1737, 0;
$L__BB1_106:
	shr.u32 	%r1020, %r150, %r1737;
	and.b32  	%r1021, %r1020, 1;
	setp.eq.b32 	%p84, %r1021, 1;
	not.pred 	%p85, %p84;
	@%p85 bra 	$L__BB1_108;
	not.b32 	%r1022, %r1737;
	add.s32 	%r1023, %r248, %r1022;
	mov.b32 	%r1024, 1;
	shl.b32 	%r1738, %r1024, %r1023;
	bra.uni 	$L__BB1_109;
$L__BB1_108:
	add.s32 	%r1737, %r1737, 1;
	setp.ne.s32 	%p86, %r1737, %r248;
	mov.b32 	%r1738, 0;
	@%p86 bra 	$L__BB1_106;
$L__BB1_109:
	mul.wide.u32 	%rd85, %r1736, 4;
	add.s64 	%rd86, %rd2, %rd85;
	st.local.u32 	[%rd86], %r1738;
	add.s32 	%r1736, %r1736, 1;
	setp.ne.s32 	%p87, %r1736, %r248;
	@%p87 bra 	$L__BB1_105;
	mov.b32 	%r1739, 0;
	bra.uni 	$L__BB1_112;
$L__BB1_111:
	add.s32 	%r1739, %r1739, 1;
	setp.eq.s32 	%p90, %r1739, %r248;
	@%p90 bra 	$L__BB1_114;
$L__BB1_112:
	shl.b32 	%r1027, %r1739, 2;
	add.s32 	%r1028, %r14, %r1027;
	ld.shared.u32 	%r1029, [%r1028];
	mul.wide.u32 	%rd87, %r1739, 4;
	add.s64 	%rd88, %rd2, %rd87;
	ld.local.u32 	%r1030, [%rd88];
	sub.s32 	%r158, %r1029, %r1030;
	setp.eq.s32 	%p88, %r158, 0;
	@%p88 bra 	$L__BB1_111;
	setp.gt.s32 	%p89, %r158, 0;
	mov.b32 	%r1782, 0;
	@%p89 bra 	$L__BB1_175;
$L__BB1_114:
	not.pred 	%p91, %p144;
	@%p91 bra 	$L__BB1_174;
	@%p74 bra 	$L__BB1_135;
	mov.b32 	%r1740, 0;
$L__BB1_117:
	setp.lt.u32 	%p93, %r32, 15;
	mov.b32 	%r1747, 0;
	mov.u32 	%r1752, %r1747;
	@%p93 bra 	$L__BB1_120;
	mov.b32 	%r1741, 0;
	mov.u32 	%r1752, %r1741;
$L__BB1_119:
	.pragma "nounroll";
	mul.wide.u32 	%rd89, %r1741, 4;
	add.s64 	%rd90, %rd2, %rd89;
	ld.local.u32 	%r1036, [%rd90];
	shr.u32 	%r1037, %r1036, %r1740;
	and.b32  	%r1038, %r1037, 1;
	not.b32 	%r1039, %r1741;
	add.s32 	%r1040, %r248, %r1039;
	shl.b32 	%r1041, %r1038, %r1040;
	or.b32  	%r1042, %r1041, %r1752;
	ld.local.u32 	%r1043, [%rd90+4];
	shr.u32 	%r1044, %r1043, %r1740;
	and.b32  	%r1045, %r1044, 1;
	sub.s32 	%r1046, %r248, %r1741;
	add.s32 	%r1047, %r1046, -2;
	shl.b32 	%r1048, %r1045, %r1047;
	or.b32  	%r1049, %r1048, %r1042;
	ld.local.u32 	%r1050, [%rd90+8];
	shr.u32 	%r1051, %r1050, %r1740;
	and.b32  	%r1052, %r1051, 1;
	add.s32 	%r1053, %r1046, -3;
	shl.b32 	%r1054, %r1052, %r1053;
	or.b32  	%r1055, %r1054, %r1049;
	ld.local.u32 	%r1056, [%rd90+12];
	shr.u32 	%r1057, %r1056, %r1740;
	and.b32  	%r1058, %r1057, 1;
	add.s32 	%r1059, %r1046, -4;
	shl.b32 	%r1060, %r1058, %r1059;
	or.b32  	%r1061, %r1060, %r1055;
	ld.local.u32 	%r1062, [%rd90+16];
	shr.u32 	%r1063, %r1062, %r1740;
	and.b32  	%r1064, %r1063, 1;
	add.s32 	%r1065, %r1046, -5;
	shl.b32 	%r1066, %r1064, %r1065;
	or.b32  	%r1067, %r1066, %r1061;
	ld.local.u32 	%r1068, [%rd90+20];
	shr.u32 	%r1069, %r1068, %r1740;
	and.b32  	%r1070, %r1069, 1;
	add.s32 	%r1071, %r1046, -6;
	shl.b32 	%r1072, %r1070, %r1071;
	or.b32  	%r1073, %r1072, %r1067;
	ld.local.u32 	%r1074, [%rd90+24];
	shr.u32 	%r1075, %r1074, %r1740;
	and.b32  	%r1076, %r1075, 1;
	add.s32 	%r1077, %r1046, -7;
	shl.b32 	%r1078, %r1076, %r1077;
	or.b32  	%r1079, %r1078, %r1073;
	ld.local.u32 	%r1080, [%rd90+28];
	shr.u32 	%r1081, %r1080, %r1740;
	and.b32  	%r1082, %r1081, 1;
	add.s32 	%r1083, %r1046, -8;
	shl.b32 	%r1084, %r1082, %r1083;
	or.b32  	%r1085, %r1084, %r1079;
	ld.local.u32 	%r1086, [%rd90+32];
	shr.u32 	%r1087, %r1086, %r1740;
	and.b32  	%r1088, %r1087, 1;
	add.s32 	%r1089, %r1046, -9;
	shl.b32 	%r1090, %r1088, %r1089;
	or.b32  	%r1091, %r1090, %r1085;
	ld.local.u32 	%r1092, [%rd90+36];
	shr.u32 	%r1093, %r1092, %r1740;
	and.b32  	%r1094, %r1093, 1;
	add.s32 	%r1095, %r1046, -10;
	shl.b32 	%r1096, %r1094, %r1095;
	or.b32  	%r1097, %r1096, %r1091;
	ld.local.u32 	%r1098, [%rd90+40];
	shr.u32 	%r1099, %r1098, %r1740;
	and.b32  	%r1100, %r1099, 1;
	add.s32 	%r1101, %r1046, -11;
	shl.b32 	%r1102, %r1100, %r1101;
	or.b32  	%r1103, %r1102, %r1097;
	ld.local.u32 	%r1104, [%rd90+44];
	shr.u32 	%r1105, %r1104, %r1740;
	and.b32  	%r1106, %r1105, 1;
	add.s32 	%r1107, %r1046, -12;
	shl.b32 	%r1108, %r1106, %r1107;
	or.b32  	%r1109, %r1108, %r1103;
	ld.local.u32 	%r1110, [%rd90+48];
	shr.u32 	%r1111, %r1110, %r1740;
	and.b32  	%r1112, %r1111, 1;
	add.s32 	%r1113, %r1046, -13;
	shl.b32 	%r1114, %r1112, %r1113;
	or.b32  	%r1115, %r1114, %r1109;
	ld.local.u32 	%r1116, [%rd90+52];
	shr.u32 	%r1117, %r1116, %r1740;
	and.b32  	%r1118, %r1117, 1;
	add.s32 	%r1119, %r1046, -14;
	shl.b32 	%r1120, %r1118, %r1119;
	or.b32  	%r1121, %r1120, %r1115;
	ld.local.u32 	%r1122, [%rd90+56];
	shr.u32 	%r1123, %r1122, %r1740;
	and.b32  	%r1124, %r1123, 1;
	add.s32 	%r1125, %r1046, -15;
	shl.b32 	%r1126, %r1124, %r1125;
	or.b32  	%r1127, %r1126, %r1121;
	ld.local.u32 	%r1128, [%rd90+60];
	shr.u32 	%r1129, %r1128, %r1740;
	and.b32  	%r1130, %r1129, 1;
	add.s32 	%r1131, %r1046, -16;
	shl.b32 	%r1132, %r1130, %r1131;
	or.b32  	%r1752, %r1132, %r1127;
	add.s32 	%r1741, %r1741, 16;
	setp.ne.s32 	%p94, %r1741, %r37;
	mov.u32 	%r1747, %r37;
	@%p94 bra 	$L__BB1_119;
$L__BB1_120:
	setp.eq.s32 	%p95, %r33, 0;
	@%p95 bra 	$L__BB1_130;
	setp.lt.u32 	%p96, %r34, 7;
	@%p96 bra 	$L__BB1_123;
	mul.wide.u32 	%rd91, %r1747, 4;
	add.s64 	%rd92, %rd2, %rd91;
	ld.local.u32 	%r1134, [%rd92];
	shr.u32 	%r1135, %r1134, %r1740;
	and.b32  	%r1136, %r1135, 1;
	not.b32 	%r1137, %r1747;
	add.s32 	%r1138, %r248, %r1137;
	shl.b32 	%r1139, %r1136, %r1138;
	ld.local.u32 	%r1140, [%rd92+4];
	shr.u32 	%r1141, %r1140, %r1740;
	and.b32  	%r1142, %r1141, 1;
	sub.s32 	%r1143, %r248, %r1747;
	add.s32 	%r1144, %r1143, -2;
	shl.b32 	%r1145, %r1142, %r1144;
	or.b32  	%r1146, %r1139, %r1145;
	ld.local.u32 	%r1147, [%rd92+8];
	shr.u32 	%r1148, %r1147, %r1740;
	and.b32  	%r1149, %r1148, 1;
	add.s32 	%r1150, %r1143, -3;
	shl.b32 	%r1151, %r1149, %r1150;
	or.b32  	%r1152, %r1146, %r1151;
	ld.local.u32 	%r1153, [%rd92+12];
	shr.u32 	%r1154, %r1153, %r1740;
	and.b32  	%r1155, %r1154, 1;
	add.s32 	%r1156, %r1143, -4;
	shl.b32 	%r1157, %r1155, %r1156;
	or.b32  	%r1158, %r1152, %r1157;
	ld.local.u32 	%r1159, [%rd92+16];
	shr.u32 	%r1160, %r1159, %r1740;
	and.b32  	%r1161, %r1160, 1;
	add.s32 	%r1162, %r1143, -5;
	shl.b32 	%r1163, %r1161, %r1162;
	or.b32  	%r1164, %r1158, %r1163;
	ld.local.u32 	%r1165, [%rd92+20];
	shr.u32 	%r1166, %r1165, %r1740;
	and.b32  	%r1167, %r1166, 1;
	add.s32 	%r1168, %r1143, -6;
	shl.b32 	%r1169, %r1167, %r1168;
	or.b32  	%r1170, %r1164, %r1169;
	ld.local.u32 	%r1171, [%rd92+24];
	shr.u32 	%r1172, %r1171, %r1740;
	and.b32  	%r1173, %r1172, 1;
	add.s32 	%r1174, %r1143, -7;
	shl.b32 	%r1175, %r1173, %r1174;
	or.b32  	%r1176, %r1170, %r1175;
	ld.local.u32 	%r1177, [%rd92+28];
	shr.u32 	%r1178, %r1177, %r1740;
	and.b32  	%r1179, %r1178, 1;
	add.s32 	%r1180, %r1143, -8;
	shl.b32 	%r1181, %r1179, %r1180;
	or.b32  	%r1182, %r1176, %r1181;
	or.b32  	%r1752, %r1182, %r1752;
	add.s32 	%r1747, %r1747, 8;
$L__BB1_123:
	setp.eq.s32 	%p97, %r35, 0;
	@%p97 bra 	$L__BB1_130;
	setp.lt.u32 	%p98, %r36, 3;
	@%p98 bra 	$L__BB1_126;
	mul.wide.u32 	%rd93, %r1747, 4;
	add.s64 	%rd94, %rd2, %rd93;
	ld.local.u32 	%r1184, [%rd94];
	shr.u32 	%r1185, %r1184, %r1740;
	and.b32  	%r1186, %r1185, 1;
	not.b32 	%r1187, %r1747;
	add.s32 	%r1188, %r248, %r1187;
	shl.b32 	%r1189, %r1186, %r1188;
	ld.local.u32 	%r1190, [%rd94+4];
	shr.u32 	%r1191, %r1190, %r1740;
	and.b32  	%r1192, %r1191, 1;
	sub.s32 	%r1193, %r248, %r1747;
	add.s32 	%r1194, %r1193, -2;
	shl.b32 	%r1195, %r1192, %r1194;
	or.b32  	%r1196, %r1189, %r1195;
	ld.local.u32 	%r1197, [%rd94+8];
	shr.u32 	%r1198, %r1197, %r1740;
	and.b32  	%r1199, %r1198, 1;
	add.s32 	%r1200, %r1193, -3;
	shl.b32 	%r1201, %r1199, %r1200;
	or.b32  	%r1202, %r1196, %r1201;
	ld.local.u32 	%r1203, [%rd94+12];
	shr.u32 	%r1204, %r1203, %r1740;
	and.b32  	%r1205, %r1204, 1;
	add.s32 	%r1206, %r1193, -4;
	shl.b32 	%r1207, %r1205, %r1206;
	or.b32  	%r1208, %r1202, %r1207;
	or.b32  	%r1752, %r1208, %r1752;
	add.s32 	%r1747, %r1747, 4;
$L__BB1_126:
	setp.eq.s32 	%p99, %r38, 0;
	@%p99 bra 	$L__BB1_130;
	setp.eq.s32 	%p100, %r38, 1;
	mul.wide.u32 	%rd95, %r1747, 4;
	add.s64 	%rd12, %rd2, %rd95;
	ld.local.u32 	%r1209, [%rd12];
	shr.u32 	%r1210, %r1209, %r1740;
	and.b32  	%r1211, %r1210, 1;
	not.b32 	%r1212, %r1747;
	add.s32 	%r1213, %r248, %r1212;
	shl.b32 	%r1214, %r1211, %r1213;
	or.b32  	%r1752, %r1214, %r1752;
	@%p100 bra 	$L__BB1_130;
	setp.eq.s32 	%p101, %r38, 2;
	ld.local.u32 	%r1215, [%rd12+4];
	shr.u32 	%r1216, %r1215, %r1740;
	and.b32  	%r1217, %r1216, 1;
	sub.s32 	%r178, %r248, %r1747;
	add.s32 	%r1218, %r178, -2;
	shl.b32 	%r1219, %r1217, %r1218;
	or.b32  	%r1752, %r1219, %r1752;
	@%p101 bra 	$L__BB1_130;
	ld.local.u32 	%r1220, [%rd12+8];
	shr.u32 	%r1221, %r1220, %r1740;
	and.b32  	%r1222, %r1221, 1;
	add.s32 	%r1223, %r178, -3;
	shl.b32 	%r1224, %r1222, %r1223;
	or.b32  	%r1752, %r1224, %r1752;
$L__BB1_130:
	mul.wide.u32 	%rd96, %r1740, 4;
	add.s64 	%rd97, %rd3, %rd96;
	st.local.u32 	[%rd97], %r1752;
	add.s32 	%r1740, %r1740, 1;
	setp.ne.s32 	%p102, %r1740, %r248;
	@%p102 bra 	$L__BB1_117;
	mov.b32 	%r1753, 0;
	bra.uni 	$L__BB1_133;
$L__BB1_132:
	add.s32 	%r1753, %r1753, 1;
	setp.eq.s32 	%p105, %r1753, %r248;
	@%p105 bra 	$L__BB1_135;
$L__BB1_133:
	shl.b32 	%r1226, %r1753, 2;
	add.s32 	%r1227, %r14, %r1226;
	ld.shared.u32 	%r1228, [%r1227];
	mul.wide.u32 	%rd98, %r1753, 4;
	add.s64 	%rd99, %rd3, %rd98;
	ld.local.u32 	%r1229, [%rd99];
	sub.s32 	%r185, %r1228, %r1229;
	setp.eq.s32 	%p103, %r185, 0;
	@%p103 bra 	$L__BB1_132;
	setp.gt.s32 	%p104, %r185, 0;
	mov.b32 	%r1782, 0;
	@%p104 bra 	$L__BB1_175;
$L__BB1_135:
	or.pred  	%p107, %p145, %p74;
	@%p107 bra 	$L__BB1_174;
	mov.b32 	%r1754, 0;
$L__BB1_137:
	setp.lt.u32 	%p108, %r32, 15;
	mov.b32 	%r1761, 0;
	mov.u32 	%r1766, %r1761;
	@%p108 bra 	$L__BB1_140;
	mov.b32 	%r1755, 0;
	mov.u32 	%r1766, %r1755;
$L__BB1_139:
	.pragma "nounroll";
	mul.wide.u32 	%rd100, %r1755, 4;
	add.s64 	%rd101, %rd3, %rd100;
	ld.local.u32 	%r1235, [%rd101];
	shr.u32 	%r1236, %r1235, %r1754;
	and.b32  	%r1237, %r1236, 1;
	not.b32 	%r1238, %r1755;
	add.s32 	%r1239, %r248, %r1238;
	shl.b32 	%r1240, %r1237, %r1239;
	or.b32  	%r1241, %r1240, %r1766;
	ld.local.u32 	%r1242, [%rd101+4];
	shr.u32 	%r1243, %r1242, %r1754;
	and.b32  	%r1244, %r1243, 1;
	sub.s32 	%r1245, %r248, %r1755;
	add.s32 	%r1246, %r1245, -2;
	shl.b32 	%r1247, %r1244, %r1246;
	or.b32  	%r1248, %r1247, %r1241;
	ld.local.u32 	%r1249, [%rd101+8];
	shr.u32 	%r1250, %r1249, %r1754;
	and.b32  	%r1251, %r1250, 1;
	add.s32 	%r1252, %r1245, -3;
	shl.b32 	%r1253, %r1251, %r1252;
	or.b32  	%r1254, %r1253, %r1248;
	ld.local.u32 	%r1255, [%rd101+12];
	shr.u32 	%r1256, %r1255, %r1754;
	and.b32  	%r1257, %r1256, 1;
	add.s32 	%r1258, %r1245, -4;
	shl.b32 	%r1259, %r1257, %r1258;
	or.b32  	%r1260, %r1259, %r1254;
	ld.local.u32 	%r1261, [%rd101+16];
	shr.u32 	%r1262, %r1261, %r1754;
	and.b32  	%r1263, %r1262, 1;
	add.s32 	%r1264, %r1245, -5;
	shl.b32 	%r1265, %r1263, %r1264;
	or.b32  	%r1266, %r1265, %r1260;
	ld.local.u32 	%r1267, [%rd101+20];
	shr.u32 	%r1268, %r1267, %r1754;
	and.b32  	%r1269, %r1268, 1;
	add.s32 	%r1270, %r1245, -6;
	shl.b32 	%r1271, %r1269, %r1270;
	or.b32  	%r1272, %r1271, %r1266;
	ld.local.u32 	%r1273, [%rd101+24];
	shr.u32 	%r1274, %r1273, %r1754;
	and.b32  	%r1275, %r1274, 1;
	add.s32 	%r1276, %r1245, -7;
	shl.b32 	%r1277, %r1275, %r1276;
	or.b32  	%r1278, %r1277, %r1272;
	ld.local.u32 	%r1279, [%rd101+28];
	shr.u32 	%r1280, %r1279, %r1754;
	and.b32  	%r1281, %r1280, 1;
	add.s32 	%r1282, %r1245, -8;
	shl.b32 	%r1283, %r1281, %r1282;
	or.b32  	%r1284, %r1283, %r1278;
	ld.local.u32 	%r1285, [%rd101+32];
	shr.u32 	%r1286, %r1285, %r1754;
	and.b32  	%r1287, %r1286, 1;
	add.s32 	%r1288, %r1245, -9;
	shl.b32 	%r1289, %r1287, %r1288;
	or.b32  	%r1290, %r1289, %r1284;
	ld.local.u32 	%r1291, [%rd101+36];
	shr.u32 	%r1292, %r1291, %r1754;
	and.b32  	%r1293, %r1292, 1;
	add.s32 	%r1294, %r1245, -10;
	shl.b32 	%r1295, %r1293, %r1294;
	or.b32  	%r1296, %r1295, %r1290;
	ld.local.u32 	%r1297, [%rd101+40];
	shr.u32 	%r1298, %r1297, %r1754;
	and.b32  	%r1299, %r1298, 1;
	add.s32 	%r1300, %r1245, -11;
	shl.b32 	%r1301, %r1299, %r1300;
	or.b32  	%r1302, %r1301, %r1296;
	ld.local.u32 	%r1303, [%rd101+44];
	shr.u32 	%r1304, %r1303, %r1754;
	and.b32  	%r1305, %r1304, 1;
	add.s32 	%r1306, %r1245, -12;
	shl.b32 	%r1307, %r1305, %r1306;
	or.b32  	%r1308, %r1307, %r1302;
	ld.local.u32 	%r1309, [%rd101+48];
	shr.u32 	%r1310, %r1309, %r1754;
	and.b32  	%r1311, %r1310, 1;
	add.s32 	%r1312, %r1245, -13;
	shl.b32 	%r1313, %r1311, %r1312;
	or.b32  	%r1314, %r1313, %r1308;
	ld.local.u32 	%r1315, [%rd101+52];
	shr.u32 	%r1316, %r1315, %r1754;
	and.b32  	%r1317, %r1316, 1;
	add.s32 	%r1318, %r1245, -14;
	shl.b32 	%r1319, %r1317, %r1318;
	or.b32  	%r1320, %r1319, %r1314;
	ld.local.u32 	%r1321, [%rd101+56];
	shr.u32 	%r1322, %r1321, %r1754;
	and.b32  	%r1323, %r1322, 1;
	add.s32 	%r1324, %r1245, -15;
	shl.b32 	%r1325, %r1323, %r1324;
	or.b32  	%r1326, %r1325, %r1320;
	ld.local.u32 	%r1327, [%rd101+60];
	shr.u32 	%r1328, %r1327, %r1754;
	and.b32  	%r1329, %r1328, 1;
	add.s32 	%r1330, %r1245, -16;
	shl.b32 	%r1331, %r1329, %r1330;
	or.b32  	%r1766, %r1331, %r1326;
	add.s32 	%r1755, %r1755, 16;
	setp.ne.s32 	%p109, %r1755, %r37;
	mov.u32 	%r1761, %r37;
	@%p109 bra 	$L__BB1_139;
$L__BB1_140:
	setp.eq.s32 	%p110, %r33, 0;
	@%p110 bra 	$L__BB1_150;
	setp.lt.u32 	%p111, %r34, 7;
	@%p111 bra 	$L__BB1_143;
	mul.wide.u32 	%rd102, %r1761, 4;
	add.s64 	%rd103, %rd3, %rd102;
	ld.local.u32 	%r1333, [%rd103];
	shr.u32 	%r1334, %r1333, %r1754;
	and.b32  	%r1335, %r1334, 1;
	not.b32 	%r1336, %r1761;
	add.s32 	%r1337, %r248, %r1336;
	shl.b32 	%r1338, %r1335, %r1337;
	ld.local.u32 	%r1339, [%rd103+4];
	shr.u32 	%r1340, %r1339, %r1754;
	and.b32  	%r1341, %r1340, 1;
	sub.s32 	%r1342, %r248, %r1761;
	add.s32 	%r1343, %r1342, -2;
	shl.b32 	%r1344, %r1341, %r1343;
	or.b32  	%r1345, %r1338, %r1344;
	ld.local.u32 	%r1346, [%rd103+8];
	shr.u32 	%r1347, %r1346, %r1754;
	and.b32  	%r1348, %r1347, 1;
	add.s32 	%r1349, %r1342, -3;
	shl.b32 	%r1350, %r1348, %r1349;
	or.b32  	%r1351, %r1345, %r1350;
	ld.local.u32 	%r1352, [%rd103+12];
	shr.u32 	%r1353, %r1352, %r1754;
	and.b32  	%r1354, %r1353, 1;
	add.s32 	%r1355, %r1342, -4;
	shl.b32 	%r1356, %r1354, %r1355;
	or.b32  	%r1357, %r1351, %r1356;
	ld.local.u32 	%r1358, [%rd103+16];
	shr.u32 	%r1359, %r1358, %r1754;
	and.b32  	%r1360, %r1359, 1;
	add.s32 	%r1361, %r1342, -5;
	shl.b32 	%r1362, %r1360, %r1361;
	or.b32  	%r1363, %r1357, %r1362;
	ld.local.u32 	%r1364, [%rd103+20];
	shr.u32 	%r1365, %r1364, %r1754;
	and.b32  	%r1366, %r1365, 1;
	add.s32 	%r1367, %r1342, -6;
	shl.b32 	%r1368, %r1366, %r1367;
	or.b32  	%r1369, %r1363, %r1368;
	ld.local.u32 	%r1370, [%rd103+24];
	shr.u32 	%r1371, %r1370, %r1754;
	and.b32  	%r1372, %r1371, 1;
	add.s32 	%r1373, %r1342, -7;
	shl.b32 	%r1374, %r1372, %r1373;
	or.b32  	%r1375, %r1369, %r1374;
	ld.local.u32 	%r1376, [%rd103+28];
	shr.u32 	%r1377, %r1376, %r1754;
	and.b32  	%r1378, %r1377, 1;
	add.s32 	%r1379, %r1342, -8;
	shl.b32 	%r1380, %r1378, %r1379;
	or.b32  	%r1381, %r1375, %r1380;
	or.b32  	%r1766, %r1381, %r1766;
	add.s32 	%r1761, %r1761, 8;
$L__BB1_143:
	setp.eq.s32 	%p112, %r35, 0;
	@%p112 bra 	$L__BB1_150;
	setp.lt.u32 	%p113, %r36, 3;
	@%p113 bra 	$L__BB1_146;
	mul.wide.u32 	%rd104, %r1761, 4;
	add.s64 	%rd105, %rd3, %rd104;
	ld.local.u32 	%r1383, [%rd105];
	shr.u32 	%r1384, %r1383, %r1754;
	and.b32  	%r1385, %r1384, 1;
	not.b32 	%r1386, %r1761;
	add.s32 	%r1387, %r248, %r1386;
	shl.b32 	%r1388, %r1385, %r1387;
	ld.local.u32 	%r1389, [%rd105+4];
	shr.u32 	%r1390, %r1389, %r1754;
	and.b32  	%r1391, %r1390, 1;
	sub.s32 	%r1392, %r248, %r1761;
	add.s32 	%r1393, %r1392, -2;
	shl.b32 	%r1394, %r1391, %r1393;
	or.b32  	%r1395, %r1388, %r1394;
	ld.local.u32 	%r1396, [%rd105+8];
	shr.u32 	%r1397, %r1396, %r1754;
	and.b32  	%r1398, %r1397, 1;
	add.s32 	%r1399, %r1392, -3;
	shl.b32 	%r1400, %r1398, %r1399;
	or.b32  	%r1401, %r1395, %r1400;
	ld.local.u32 	%r1402, [%rd105+12];
	shr.u32 	%r1403, %r1402, %r1754;
	and.b32  	%r1404, %r1403, 1;
	add.s32 	%r1405, %r1392, -4;
	shl.b32 	%r1406, %r1404, %r1405;
	or.b32  	%r1407, %r1401, %r1406;
	or.b32  	%r1766, %r1407, %r1766;
	add.s32 	%r1761, %r1761, 4;
$L__BB1_146:
	setp.eq.s32 	%p114, %r38, 0;
	@%p114 bra 	$L__BB1_150;
	setp.eq.s32 	%p115, %r38, 1;
	mul.wide.u32 	%rd106, %r1761, 4;
	add.s64 	%rd13, %rd3, %rd106;
	ld.local.u32 	%r1408, [%rd13];
	shr.u32 	%r1409, %r1408, %r1754;
	and.b32  	%r1410, %r1409, 1;
	not.b32 	%r1411, %r1761;
	add.s32 	%r1412, %r248, %r1411;
	shl.b32 	%r1413, %r1410, %r1412;
	or.b32  	%r1766, %r1413, %r1766;
	@%p115 bra 	$L__BB1_150;
	setp.eq.s32 	%p116, %r38, 2;
	ld.local.u32 	%r1414, [%rd13+4];
	shr.u32 	%r1415, %r1414, %r1754;
	and.b32  	%r1416, %r1415, 1;
	sub.s32 	%r205, %r248, %r1761;
	add.s32 	%r1417, %r205, -2;
	shl.b32 	%r1418, %r1416, %r1417;
	or.b32  	%r1766, %r1418, %r1766;
	@%p116 bra 	$L__BB1_150;
	ld.local.u32 	%r1419, [%rd13+8];
	shr.u32 	%r1420, %r1419, %r1754;
	and.b32  	%r1421, %r1420, 1;
	add.s32 	%r1422, %r205, -3;
	shl.b32 	%r1423, %r1421, %r1422;
	or.b32  	%r1766, %r1423, %r1766;
$L__BB1_150:
	mul.wide.u32 	%rd107, %r1754, 4;
	add.s64 	%rd108, %rd2, %rd107;
	st.local.u32 	[%rd108], %r1766;
	add.s32 	%r1754, %r1754, 1;
	setp.eq.s32 	%p117, %r1754, %r248;
	@%p117 bra 	$L__BB1_151;
	bra.uni 	$L__BB1_137;
$L__BB1_151:
	mov.b32 	%r1767, 0;
	bra.uni 	$L__BB1_153;
$L__BB1_152:
	add.s32 	%r1767, %r1767, 1;
	setp.eq.s32 	%p120, %r1767, %r248;
	@%p120 bra 	$L__BB1_155;
$L__BB1_153:
	shl.b32 	%r1425, %r1767, 2;
	add.s32 	%r1426, %r14, %r1425;
	ld.shared.u32 	%r1427, [%r1426];
	mul.wide.u32 	%rd109, %r1767, 4;
	add.s64 	%rd110, %rd2, %rd109;
	ld.local.u32 	%r1428, [%rd110];
	sub.s32 	%r212, %r1427, %r1428;
	setp.eq.s32 	%p118, %r212, 0;
	@%p118 bra 	$L__BB1_152;
	setp.gt.s32 	%p119, %r212, 0;
	mov.b32 	%r1782, 0;
	@%p119 bra 	$L__BB1_175;
$L__BB1_155:
	mov.b32 	%r1768, 0;
$L__BB1_156:
	mov.b32 	%r1775, 0;
	mov.u32 	%r1780, %r1775;
	@%p108 bra 	$L__BB1_159;
	mov.b32 	%r1769, 0;
	mov.u32 	%r1780, %r1769;
$L__BB1_158:
	.pragma "nounroll";
	mul.wide.u32 	%rd111, %r1769, 4;
	add.s64 	%rd112, %rd2, %rd111;
	ld.local.u32 	%r1434, [%rd112];
	shr.u32 	%r1435, %r1434, %r1768;
	and.b32  	%r1436, %r1435, 1;
	not.b32 	%r1437, %r1769;
	add.s32 	%r1438, %r248, %r1437;
	shl.b32 	%r1439, %r1436, %r1438;
	or.b32  	%r1440, %r1439, %r1780;
	ld.local.u32 	%r1441, [%rd112+4];
	shr.u32 	%r1442, %r1441, %r1768;
	and.b32  	%r1443, %r1442, 1;
	sub.s32 	%r1444, %r248, %r1769;
	add.s32 	%r1445, %r1444, -2;
	shl.b32 	%r1446, %r1443, %r1445;
	or.b32  	%r1447, %r1446, %r1440;
	ld.local.u32 	%r1448, [%rd112+8];
	shr.u32 	%r1449, %r1448, %r1768;
	and.b32  	%r1450, %r1449, 1;
	add.s32 	%r1451, %r1444, -3;
	shl.b32 	%r1452, %r1450, %r1451;
	or.b32  	%r1453, %r1452, %r1447;
	ld.local.u32 	%r1454, [%rd112+12];
	shr.u32 	%r1455, %r1454, %r1768;
	and.b32  	%r1456, %r1455, 1;
	add.s32 	%r1457, %r1444, -4;
	shl.b32 	%r1458, %r1456, %r1457;
	or.b32  	%r1459, %r1458, %r1453;
	ld.local.u32 	%r1460, [%rd112+16];
	shr.u32 	%r1461, %r1460, %r1768;
	and.b32  	%r1462, %r1461, 1;
	add.s32 	%r1463, %r1444, -5;
	shl.b32 	%r1464, %r1462, %r1463;
	or.b32  	%r1465, %r1464, %r1459;
	ld.local.u32 	%r1466, [%rd112+20];
	shr.u32 	%r1467, %r1466, %r1768;
	and.b32  	%r1468, %r1467, 1;
	add.s32 	%r1469, %r1444, -6;
	shl.b32 	%r1470, %r1468, %r1469;
	or.b32  	%r1471, %r1470, %r1465;
	ld.local.u32 	%r1472, [%rd112+24];
	shr.u32 	%r1473, %r1472, %r1768;
	and.b32  	%r1474, %r1473, 1;
	add.s32 	%r1475, %r1444, -7;
	shl.b32 	%r1476, %r1474, %r1475;
	or.b32  	%r1477, %r1476, %r1471;
	ld.local.u32 	%r1478, [%rd112+28];
	shr.u32 	%r1479, %r1478, %r1768;
	and.b32  	%r1480, %r1479, 1;
	add.s32 	%r1481, %r1444, -8;
	shl.b32 	%r1482, %r1480, %r1481;
	or.b32  	%r1483, %r1482, %r1477;
	ld.local.u32 	%r1484, [%rd112+32];
	shr.u32 	%r1485, %r1484, %r1768;
	and.b32  	%r1486, %r1485, 1;
	add.s32 	%r1487, %r1444, -9;
	shl.b32 	%r1488, %r1486, %r1487;
	or.b32  	%r1489, %r1488, %r1483;
	ld.local.u32 	%r1490, [%rd112+36];
	shr.u32 	%r1491, %r1490, %r1768;
	and.b32  	%r1492, %r1491, 1;
	add.s32 	%r1493, %r1444, -10;
	shl.b32 	%r1494, %r1492, %r1493;
	or.b32  	%r1495, %r1494, %r1489;
	ld.local.u32 	%r1496, [%rd112+40];
	shr.u32 	%r1497, %r1496, %r1768;
	and.b32  	%r1498, %r1497, 1;
	add.s32 	%r1499, %r1444, -11;
	shl.b32 	%r1500, %r1498, %r1499;
	or.b32  	%r1501, %r1500, %r1495;
	ld.local.u32 	%r1502, [%rd112+44];
	shr.u32 	%r1503, %r1502, %r1768;
	and.b32  	%r1504, %r1503, 1;
	add.s32 	%r1505, %r1444, -12;
	shl.b32 	%r1506, %r1504, %r1505;
	or.b32  	%r1507, %r1506, %r1501;
	ld.local.u32 	%r1508, [%rd112+48];
	shr.u32 	%r1509, %r1508, %r1768;
	and.b32  	%r1510, %r1509, 1;
	add.s32 	%r1511, %r1444, -13;
	shl.b32 	%r1512, %r1510, %r1511;
	or.b32  	%r1513, %r1512, %r1507;
	ld.local.u32 	%r1514, [%rd112+52];
	shr.u32 	%r1515, %r1514, %r1768;
	and.b32  	%r1516, %r1515, 1;
	add.s32 	%r1517, %r1444, -14;
	shl.b32 	%r1518, %r1516, %r1517;
	or.b32  	%r1519, %r1518, %r1513;
	ld.local.u32 	%r1520, [%rd112+56];
	shr.u32 	%r1521, %r1520, %r1768;
	and.b32  	%r1522, %r1521, 1;
	add.s32 	%r1523, %r1444, -15;
	shl.b32 	%r1524, %r1522, %r1523;
	or.b32  	%r1525, %r1524, %r1519;
	ld.local.u32 	%r1526, [%rd112+60];
	shr.u32 	%r1527, %r1526, %r1768;
	and.b32  	%r1528, %r1527, 1;
	add.s32 	%r1529, %r1444, -16;
	shl.b32 	%r1530, %r1528, %r1529;
	or.b32  	%r1780, %r1530, %r1525;
	add.s32 	%r1769, %r1769, 16;
	setp.ne.s32 	%p122, %r1769, %r37;
	mov.u32 	%r1775, %r37;
	@%p122 bra 	$L__BB1_158;
$L__BB1_159:
	@%p110 bra 	$L__BB1_169;
	setp.lt.u32 	%p124, %r34, 7;
	@%p124 bra 	$L__BB1_162;
	mul.wide.u32 	%rd113, %r1775, 4;
	add.s64 	%rd114, %rd2, %rd113;
	ld.local.u32 	%r1532, [%rd114];
	shr.u32 	%r1533, %r1532, %r1768;
	and.b32  	%r1534, %r1533, 1;
	not.b32 	%r1535, %r1775;
	add.s32 	%r1536, %r248, %r1535;
	shl.b32 	%r1537, %r1534, %r1536;
	ld.local.u32 	%r1538, [%rd114+4];
	shr.u32 	%r1539, %r1538, %r1768;
	and.b32  	%r1540, %r1539, 1;
	sub.s32 	%r1541, %r248, %r1775;
	add.s32 	%r1542, %r1541, -2;
	shl.b32 	%r1543, %r1540, %r1542;
	or.b32  	%r1544, %r1537, %r1543;
	ld.local.u32 	%r1545, [%rd114+8];
	shr.u32 	%r1546, %r1545, %r1768;
	and.b32  	%r1547, %r1546, 1;
	add.s32 	%r1548, %r1541, -3;
	shl.b32 	%r1549, %r1547, %r1548;
	or.b32  	%r1550, %r1544, %r1549;
	ld.local.u32 	%r1551, [%rd114+12];
	shr.u32 	%r1552, %r1551, %r1768;
	and.b32  	%r1553, %r1552, 1;
	add.s32 	%r1554, %r1541, -4;
	shl.b32 	%r1555, %r1553, %r1554;
	or.b32  	%r1556, %r1550, %r1555;
	ld.local.u32 	%r1557, [%rd114+16];
	shr.u32 	%r1558, %r1557, %r1768;
	and.b32  	%r1559, %r1558, 1;
	add.s32 	%r1560, %r1541, -5;
	shl.b32 	%r1561, %r1559, %r1560;
	or.b32  	%r1562, %r1556, %r1561;
	ld.local.u32 	%r1563, [%rd114+20];
	shr.u32 	%r1564, %r1563, %r1768;
	and.b32  	%r1565, %r1564, 1;
	add.s32 	%r1566, %r1541, -6;
	shl.b32 	%r1567, %r1565, %r1566;
	or.b32  	%r1568, %r1562, %r1567;
	ld.local.u32 	%r1569, [%rd114+24];
	shr.u32 	%r1570, %r1569, %r1768;
	and.b32  	%r1571, %r1570, 1;
	add.s32 	%r1572, %r1541, -7;
	shl.b32 	%r1573, %r1571, %r1572;
	or.b32  	%r1574, %r1568, %r1573;
	ld.local.u32 	%r1575, [%rd114+28];
	shr.u32 	%r1576, %r1575, %r1768;
	and.b32  	%r1577, %r1576, 1;
	add.s32 	%r1578, %r1541, -8;
	shl.b32 	%r1579, %r1577, %r1578;
	or.b32  	%r1580, %r1574, %r1579;
	or.b32  	%r1780, %r1580, %r1780;
	add.s32 	%r1775, %r1775, 8;
$L__BB1_162:
	setp.eq.s32 	%p125, %r35, 0;
	@%p125 bra 	$L__BB1_169;
	setp.lt.u32 	%p126, %r36, 3;
	@%p126 bra 	$L__BB1_165;
	mul.wide.u32 	%rd115, %r1775, 4;
	add.s64 	%rd116, %rd2, %rd115;
	ld.local.u32 	%r1582, [%rd116];
	shr.u32 	%r1583, %r1582, %r1768;
	and.b32  	%r1584, %r1583, 1;
	not.b32 	%r1585, %r1775;
	add.s32 	%r1586, %r248, %r1585;
	shl.b32 	%r1587, %r1584, %r1586;
	ld.local.u32 	%r1588, [%rd116+4];
	shr.u32 	%r1589, %r1588, %r1768;
	and.b32  	%r1590, %r1589, 1;
	sub.s32 	%r1591, %r248, %r1775;
	add.s32 	%r1592, %r1591, -2;
	shl.b32 	%r1593, %r1590, %r1592;
	or.b32  	%r1594, %r1587, %r1593;
	ld.local.u32 	%r1595, [%rd116+8];
	shr.u32 	%r1596, %r1595, %r1768;
	and.b32  	%r1597, %r1596, 1;
	add.s32 	%r1598, %r1591, -3;
	shl.b32 	%r1599, %r1597, %r1598;
	or.b32  	%r1600, %r1594, %r1599;
	ld.local.u32 	%r1601, [%rd116+12];
	shr.u32 	%r1602, %r1601, %r1768;
	and.b32  	%r1603, %r1602, 1;
	add.s32 	%r1604, %r1591, -4;
	shl.b32 	%r1605, %r1603, %r1604;
	or.b32  	%r1606, %r1600, %r1605;
	or.b32  	%r1780, %r1606, %r1780;
	add.s32 	%r1775, %r1775, 4;
$L__BB1_165:
	setp.eq.s32 	%p127, %r38, 0;
	@%p127 bra 	$L__BB1_169;
	setp.eq.s32 	%p128, %r38, 1;
	mul.wide.u32 	%rd117, %r1775, 4;
	add.s64 	%rd14, %rd2, %rd117;
	ld.local.u32 	%r1607, [%rd14];
	shr.u32 	%r1608, %r1607, %r1768;
	and.b32  	%r1609, %r1608, 1;
	not.b32 	%r1610, %r1775;
	add.s32 	%r1611, %r248, %r1610;
	shl.b32 	%r1612, %r1609, %r1611;
	or.b32  	%r1780, %r1612, %r1780;
	@%p128 bra 	$L__BB1_169;
	setp.eq.s32 	%p129, %r38, 2;
	ld.local.u32 	%r1613, [%rd14+4];
	shr.u32 	%r1614, %r1613, %r1768;
	and.b32  	%r1615, %r1614, 1;
	sub.s32 	%r232, %r248, %r1775;
	add.s32 	%r1616, %r232, -2;
	shl.b32 	%r1617, %r1615, %r1616;
	or.b32  	%r1780, %r1617, %r1780;
	@%p129 bra 	$L__BB1_169;
	ld.local.u32 	%r1618, [%rd14+8];
	shr.u32 	%r1619, %r1618, %r1768;
	and.b32  	%r1620, %r1619, 1;
	add.s32 	%r1621, %r232, -3;
	shl.b32 	%r1622, %r1620, %r1621;
	or.b32  	%r1780, %r1622, %r1780;
$L__BB1_169:
	mul.wide.u32 	%rd118, %r1768, 4;
	add.s64 	%rd119, %rd3, %rd118;
	st.local.u32 	[%rd119], %r1780;
	add.s32 	%r1768, %r1768, 1;
	setp.ne.s32 	%p130, %r1768, %r248;
	@%p130 bra 	$L__BB1_156;
	mov.b32 	%r1781, 0;
	bra.uni 	$L__BB1_172;
$L__BB1_171:
	add.s32 	%r1781, %r1781, 1;
	setp.eq.s32 	%p133, %r1781, %r248;
	@%p133 bra 	$L__BB1_174;
$L__BB1_172:
	shl.b32 	%r1624, %r1781, 2;
	add.s32 	%r1625, %r14, %r1624;
	ld.shared.u32 	%r1626, [%r1625];
	mul.wide.u32 	%rd120, %r1781, 4;
	add.s64 	%rd121, %rd3, %rd120;
	ld.local.u32 	%r1627, [%rd121];
	sub.s32 	%r239, %r1626, %r1627;
	setp.eq.s32 	%p131, %r239, 0;
	@%p131 bra 	$L__BB1_171;
	setp.gt.s32 	%p132, %r239, 0;
	mov.b32 	%r1782, 0;
	@%p132 bra 	$L__BB1_175;
$L__BB1_174:
	mov.u32 	%r1782, %r1731;
$L__BB1_175:
	setp.ne.s32 	%p134, %r1782, 0;
	add.s32 	%r1783, %r1782, %r1783;
	selp.u32 	%r1629, 1, 0, %p134;
	add.s32 	%r1784, %r1784, %r1629;
	add.s32 	%r1785, %r1785, -1;
	bra.uni 	$L__BB1_178;
$L__BB1_176:
	shl.b32 	%r320, %r1785, 2;
	add.s32 	%r321, %r9, %r320;
	ld.shared.u32 	%r322, [%r321];
	or.b32  	%r323, %r322, %r46;
	st.shared.u32 	[%r321+4], %r323;
	add.s32 	%r324, %r11, %r320;
	ld.shared.u32 	%r325, [%r324];
	or.b32  	%r326, %r325, %r46;
	shl.b32 	%r327, %r326, 1;
	st.shared.u32 	[%r324+4], %r327;
	add.s32 	%r328, %r13, %r320;
	ld.shared.u32 	%r329, [%r328];
	or.b32  	%r330, %r329, %r46;
	shr.u32 	%r331, %r330, 1;
	st.shared.u32 	[%r328+4], %r331;
	or.b32  	%r332, %r323, %r327;
	or.b32  	%r333, %r332, %r331;
	not.b32 	%r334, %r333;
	not.b32 	%r335, %r4;
	and.b32  	%r336, %r334, %r335;
	st.shared.u32 	[%r43+4], %r336;
	mov.u32 	%r1785, %r47;
	bra.uni 	$L__BB1_178;
$L__BB1_177:
	add.s32 	%r1785, %r1785, -1;
$L__BB1_178:
	setp.gt.s32 	%p135, %r1785, -1;
	@%p135 bra 	$L__BB1_15;
	st.shared.u32 	[%r6], %r1783;
	st.shared.u32 	[%r7], %r1784;
	bra.uni 	$L__BB1_181;
$L__BB1_180:
	mov.b32 	%r257, 0;
	st.shared.u32 	[%r6], %r257;
	st.shared.u32 	[%r7], %r257;
$L__BB1_181:
	bar.sync 	0;
	and.b32  	%r1630, %r1, 992;
	setp.ne.s32 	%p136, %r1630, 0;
	@%p136 bra 	$L__BB1_183;
	ld.shared.u32 	%r1631, [%r6+256];
	ld.shared.u32 	%r1632, [%r6];
	add.s32 	%r1633, %r1632, %r1631;
	st.shared.u32 	[%r6], %r1633;
	ld.shared.u32 	%r1634, [%r7+256];
	ld.shared.u32 	%r1635, [%r7];
	add.s32 	%r1636, %r1635, %r1634;
	st.shared.u32 	[%r7], %r1636;
$L__BB1_183:
	bar.sync 	0;
	setp.gt.u32 	%p137, %r1, 31;
	@%p137 bra 	$L__BB1_185;
	ld.shared.u32 	%r1637, [%r6+128];
	ld.shared.u32 	%r1638, [%r6];
	add.s32 	%r1639, %r1638, %r1637;
	st.shared.u32 	[%r6], %r1639;
	ld.shared.u32 	%r1640, [%r7+128];
	ld.shared.u32 	%r1641, [%r7];
	add.s32 	%r1642, %r1641, %r1640;
	st.shared.u32 	[%r7], %r1642;
$L__BB1_185:
	bar.sync 	0;
	setp.gt.u32 	%p138, %r1, 15;
	@%p138 bra 	$L__BB1_187;
	ld.shared.u32 	%r1643, [%r6+64];
	ld.shared.u32 	%r1644, [%r6];
	add.s32 	%r1645, %r1644, %r1643;
	st.shared.u32 	[%r6], %r1645;
	ld.shared.u32 	%r1646, [%r7+64];
	ld.shared.u32 	%r1647, [%r7];
	add.s32 	%r1648, %r1647, %r1646;
	st.shared.u32 	[%r7], %r1648;
$L__BB1_187:
	bar.sync 	0;
	setp.gt.u32 	%p139, %r1, 7;
	@%p139 bra 	$L__BB1_189;
	ld.shared.u32 	%r1649, [%r6+32];
	ld.shared.u32 	%r1650, [%r6];
	add.s32 	%r1651, %r1650, %r1649;
	st.shared.u32 	[%r6], %r1651;
	ld.shared.u32 	%r1652, [%r7+32];
	ld.shared.u32 	%r1653, [%r7];
	add.s32 	%r1654, %r1653, %r1652;
	st.shared.u32 	[%r7], %r1654;
$L__BB1_189:
	bar.sync 	0;
	setp.gt.u32 	%p140, %r1, 3;
	@%p140 bra 	$L__BB1_191;
	ld.shared.u32 	%r1655, [%r6+16];
	ld.shared.u32 	%r1656, [%r6];
	add.s32 	%r1657, %r1656, %r1655;
	st.shared.u32 	[%r6], %r1657;
	ld.shared.u32 	%r1658, [%r7+16];
	ld.shared.u32 	%r1659, [%r7];
	add.s32 	%r1660, %r1659, %r1658;
	st.shared.u32 	[%r7], %r1660;
$L__BB1_191:
	bar.sync 	0;
	setp.gt.u32 	%p141, %r1, 1;
	@%p141 bra 	$L__BB1_193;
	ld.shared.u32 	%r1661, [%r6+8];
	ld.shared.u32 	%r1662, [%r6];
	add.s32 	%r1663, %r1662, %r1661;
	st.shared.u32 	[%r6], %r1663;
	ld.shared.u32 	%r1664, [%r7+8];
	ld.shared.u32 	%r1665, [%r7];
	add.s32 	%r1666, %r1665, %r1664;
	st.shared.u32 	[%r7], %r1666;
$L__BB1_193:
	bar.sync 	0;
	setp.ne.s32 	%p142, %r1, 0;
	@%p142 bra 	$L__BB1_195;
	ld.shared.u32 	%r1667, [_ZZ11cuda_kerneliiPjS_S_S_S_S_iiE3sum+4];
	ld.shared.u32 	%r1668, [_ZZ11cuda_kerneliiPjS_S_S_S_S_iiE3sum];
	add.s32 	%r1669, %r1668, %r1667;
	st.shared.u32 	[_ZZ11cuda_kerneliiPjS_S_S_S_S_iiE3sum], %r1669;
	ld.shared.u32 	%r1670, [_ZZ11cuda_kerneliiPjS_S_S_S_S_iiE4usum+4];
	ld.shared.u32 	%r1671, [_ZZ11cuda_kerneliiPjS_S_S_S_S_iiE4usum];
	add.s32 	%r1672, %r1671, %r1670;
	st.shared.u32 	[_ZZ11cuda_kerneliiPjS_S_S_S_S_iiE4usum], %r1672;
$L__BB1_195:
	setp.ne.s32 	%p143, %r1, 0;
	bar.sync 	0;
	@%p143 bra 	$L__BB1_197;
	ld.param.u64 	%rd128, [_Z11cuda_kerneliiPjS_S_S_S_S_ii_param_6];
	ld.param.u64 	%rd127, [_Z11cuda_kerneliiPjS_S_S_S_S_ii_param_5];
	ld.shared.u32 	%r1673, [_ZZ11cuda_kerneliiPjS_S_S_S_S_iiE3sum];
	cvta.to.global.u64 	%rd122, %rd127;
	mul.wide.u32 	%rd123, %r2, 4;
	add.s64 	%rd124, %rd122, %rd123;
	st.global.u32 	[%rd124], %r1673;
	ld.shared.u32 	%r1674, [_ZZ11cuda_kerneliiPjS_S_S_S_S_iiE4usum];
	cvta.to.global.u64 	%rd125, %rd128;
	add.s64 	%rd126, %rd125, %rd123;
	st.global.u32 	[%rd126], %r1674;
$L__BB1_197:
	ret;

}


// ===== COMPILED SASS (sm_100) =====

	.target	sm_100

	.elftype	@"ET_EXEC"


//--------------------- .note.nv.tkinfo           --------------------------
	.section	.note.nv.tkinfo,"",@"SHT_NOTE"
	.sectionflags	@"SHF_NOTE_NV_TKINFO"
	.tkinfo
        /*0018*/ 	.word	0x00000002
        /*0030*/ 	.string	""
        /*0030*/ 	.string	"ptxas"
        /*0030*/ 	.string	"Cuda compilation tools, release 13.0, V13.0.88"
        /*0030*/ 	.string	"Build cuda_13.0.r13.0/compiler.36424714_0"
        /*0030*/ 	.string	"-arch sm_100 -m 64 "



//--------------------- .note.nv.cuinfo           --------------------------
	.section	.note.nv.cuinfo,"",@"SHT_NOTE"
	.sectionflags	@"SHF_NOTE_NV_CUINFO"
        /*0018*/ 	.short	0x0002
        /*001a*/ 	.short	0x0064
        /*001c*/ 	.short	0x0082
	.zero		2


//--------------------- .nv.info                  --------------------------
	.section	.nv.info,"",@"SHT_CUDA_INFO"
	.align	4


	//----- nvinfo : EIATTR_REGCOUNT
	.align		4
        /*0000*/ 	.byte	0x04, 0x2f
        /*0002*/ 	.short	(.L_1 - .L_0)
	.align		4
.L_0:
        /*0004*/ 	.word	index@(_Z16sgpu_cuda_kerneliiPjS_S_S_i)
        /*0008*/ 	.word	0x00000016


	//----- nvinfo : EIATTR_FRAME_SIZE
	.align		4
.L_1:
        /*000c*/ 	.byte	0x04, 0x11
        /*000e*/ 	.short	(.L_3 - .L_2)
	.align		4
.L_2:
        /*0010*/ 	.word	index@(_Z16sgpu_cuda_kerneliiPjS_S_S_i)
        /*0014*/ 	.word	0x00000000


	//----- nvinfo : EIATTR_REGCOUNT
	.align		4
.L_3:
        /*0018*/ 	.byte	0x04, 0x2f
        /*001a*/ 	.short	(.L_5 - .L_4)
	.align		4
.L_4:
        /*001c*/ 	.word	index@(_Z11cuda_kerneliiPjS_S_S_S_S_ii)
        /*0020*/ 	.word	0x00000020


	//----- nvinfo : EIATTR_FRAME_SIZE
	.align		4
.L_5:
        /*0024*/ 	.byte	0x04, 0x11
        /*0026*/ 	.short	(.L_7 - .L_6)
	.align		4
.L_6:
        /*0028*/ 	.word	index@(_Z11cuda_kerneliiPjS_S_S_S_S_ii)
        /*002c*/ 	.word	0x000000d8


	//----- nvinfo : EIATTR_MIN_STACK_SIZE
	.align		4
.L_7:
        /*0030*/ 	.byte	0x04, 0x12
        /*0032*/ 	.short	(.L_9 - .L_8)
	.align		4
.L_8:
        /*0034*/ 	.word	index@(_Z11cuda_kerneliiPjS_S_S_S_S_ii)
        /*0038*/ 	.word	0x000000d8


	//----- nvinfo : EIATTR_MIN_STACK_SIZE
	.align		4
.L_9:
        /*003c*/ 	.byte	0x04, 0x12
        /*003e*/ 	.short	(.L_11 - .L_10)
	.align		4
.L_10:
        /*0040*/ 	.word	index@(_Z16sgpu_cuda_kerneliiPjS_S_S_i)
        /*0044*/ 	.word	0x00000000
.L_11:


//--------------------- .nv.compat                --------------------------
	.section	.nv.compat,"",@"SHT_CUDA_COMPAT_INFO"
	.align	4
        /*0000*/ 	.byte	0x02, 0x09, 0x00, 0x00, 0x02, 0x02, 0x01, 0x00, 0x02, 0x05, 0x05, 0x00, 0x03, 0x07, 0x01, 0x01
        /*0010*/ 	.byte	0x02, 0x03, 0x00, 0x00, 0x02, 0x06, 0x01, 0x00, 0x04, 0x0b, 0x08, 0x00, 0x09, 0x00, 0x00, 0x00
        /*0020*/ 	.byte	0x00, 0x00, 0x00, 0x00


//--------------------- .nv.info._Z11cuda_kerneliiPjS_S_S_S_S_ii --------------------------
	.section	.nv.info._Z11cuda_kerneliiPjS_S_S_S_S_ii,"",@"SHT_CUDA_INFO"
	.sectionflags	@""
	.align	4


	//----- nvinfo : EIATTR_CUDA_API_VERSION
	.align		4
        /*0000*/ 	.byte	0x04, 0x37
        /*0002*/ 	.short	(.L_13 - .L_12)
.L_12:
        /*0004*/ 	.word	0x00000082


	//----- nvinfo : EIATTR_KPARAM_INFO
	.align		4
.L_13:
        /*0008*/ 	.byte	0x04, 0x17
        /*000a*/ 	.short	(.L_15 - .L_14)
.L_14:
        /*000c*/ 	.word	0x00000000
        /*0010*/ 	.short	0x0009
        /*0012*/ 	.short	0x003c
        /*0014*/ 	.byte	0x00, 0xf0, 0x11, 0x00


	//----- nvinfo : EIATTR_KPARAM_INFO
	.align		4
.L_15:
        /*0018*/ 	.byte	0x04, 0x17
        /*001a*/ 	.short	(.L_17 - .L_16)
.L_16:
        /*001c*/ 	.word	0x00000000
        /*0020*/ 	.short	0x0008
        /*0022*/ 	.short	0x0038
        /*0024*/ 	.byte	0x00, 0xf0, 0x11, 0x00


	//----- nvinfo : EIATTR_KPARAM_INFO
	.align		4
.L_17:
        /*0028*/ 	.byte	0x04, 0x17
        /*002a*/ 	.short	(.L_19 - .L_18)
.L_18:
        /*002c*/ 	.word	0x00000000
        /*0030*/ 	.short	0x0007
        /*0032*/ 	.short	0x0030
        /*0034*/ 	.byte	0x00, 0xf5, 0x21, 0x00


	//----- nvinfo : EIATTR_KPARAM_INFO
	.align		4
.L_19:
        /*0038*/ 	.byte	0x04, 0x17
        /*003a*/ 	.short	(.L_21 - .L_20)
.L_20:
        /*003c*/ 	.word	0x00000000
        /*0040*/ 	.short	0x0006
        /*0042*/ 	.short	0x0028
        /*0044*/ 	.byte	0x00, 0xf5, 0x21, 0x00


	//----- nvinfo : EIATTR_KPARAM_INFO
	.align		4
.L_21:
        /*0048*/ 	.byte	0x04, 0x17
        /*004a*/ 	.short	(.L_23 - .L_22)
.L_22:
        /*004c*/ 	.word	0x00000000
        /*0050*/ 	.short	0x0005
        /*0052*/ 	.short	0x0020
        /*0054*/ 	.byte	0x00, 0xf5, 0x21, 0x00


	//----- nvinfo : EIATTR_KPARAM_INFO
	.align		4
.L_23:
        /*0058*/ 	.byte	0x04, 0x17
        /*005a*/ 	.short	(.L_25 - .L_24)
.L_24:
        /*005c*/ 	.word	0x00000000
        /*0060*/ 	.short	0x0004
        /*0062*/ 	.short	0x0018
        /*0064*/ 	.byte	0x00, 0xf5, 0x21, 0x00


	//----- nvinfo : EIATTR_KPARAM_INFO
	.align		4
.L_25:
        /*0068*/ 	.byte	0x04, 0x17
        /*006a*/ 	.short	(.L_27 - .L_26)
.L_26:
        /*006c*/ 	.word	0x00000000
        /*0070*/ 	.short	0x0003
        /*0072*/ 	.short	0x0010
        /*0074*/ 	.byte	0x00, 0xf5, 0x21, 0x00


	//----- nvinfo : EIATTR_KPARAM_INFO
	.align		4
.L_27:
        /*0078*/ 	.byte	0x04, 0x17
        /*007a*/ 	.short	(.L_29 - .L_28)
.L_28:
        /*007c*/ 	.word	0x00000000
        /*0080*/ 	.short	0x0002
        /*0082*/ 	.short	0x0008
        /*0084*/ 	.byte	0x00, 0xf5, 0x21, 0x00


	//----- nvinfo : EIATTR_KPARAM_INFO
	.align		4
.L_29:
        /*0088*/ 	.byte	0x04, 0x17
        /*008a*/ 	.short	(.L_31 - .L_30)
.L_30:
        /*008c*/ 	.word	0x00000000
        /*0090*/ 	.short	0x0001
        /*0092*/ 	.short	0x0004
        /*0094*/ 	.byte	0x00, 0xf0, 0x11, 0x00


	//----- nvinfo : EIATTR_KPARAM_INFO
	.align		4
.L_31:
        /*0098*/ 	.byte	0x04, 0x17
        /*009a*/ 	.short	(.L_33 - .L_32)
.L_32:
        /*009c*/ 	.word	0x00000000
        /*00a0*/ 	.short	0x0000
        /*00a2*/ 	.short	0x0000
        /*00a4*/ 	.byte	0x00, 0xf0, 0x11, 0x00


	//----- nvinfo : EIATTR_SPARSE_MMA_MASK
	.align		4
.L_33:
        /*00a8*/ 	.byte	0x03, 0x50
        /*00aa*/ 	.short	0x0000


	//----- nvinfo : EIATTR_MAXREG_COUNT
	.align		4
        /*00ac*/ 	.byte	0x03, 0x1b
        /*00ae*/ 	.short	0x00ff


	//----- nvinfo : EIATTR_NUM_BARRIERS
	.align		4
        /*00b0*/ 	.byte	0x02, 0x4c
        /*00b2*/ 	.byte	0x01
	.zero		1


	//----- nvinfo : EIATTR_MERCURY_ISA_VERSION
	.align		4
        /*00b4*/ 	.byte	0x03, 0x5f
        /*00b6*/ 	.short	0x0101


	//----- nvinfo : EIATTR_VRC_CTA_INIT_COUNT
	.align		4
        /*00b8*/ 	.byte	0x02, 0x4a
	.zero		1
	.zero		1


	//----- nvinfo : EIATTR_EXIT_INSTR_OFFSETS
	.align		4
        /*00bc*/ 	.byte	0x04, 0x1c
        /*00be*/ 	.short	(.L_35 - .L_34)


	//   ....[0]....
.L_34:
        /*00c0*/ 	.word	0x00007d90


	//   ....[1]....
        /*00c4*/ 	.word	0x00007e50


	//----- nvinfo : EIATTR_CRS_STACK_SIZE
	.align		4
.L_35:
        /*00c8*/ 	.byte	0x04, 0x1e
        /*00ca*/ 	.short	(.L_37 - .L_36)
.L_36:
        /*00cc*/ 	.word	0x00000000


	//----- nvinfo : EIATTR_CBANK_PARAM_SIZE
	.align		4
.L_37:
        /*00d0*/ 	.byte	0x03, 0x19
        /*00d2*/ 	.short	0x0040


	//----- nvinfo : EIATTR_PARAM_CBANK
	.align		4
        /*00d4*/ 	.byte	0x04, 0x0a
        /*00d6*/ 	.short	(.L_39 - .L_38)
	.align		4
.L_38:
        /*00d8*/ 	.word	index@(.nv.constant0._Z11cuda_kerneliiPjS_S_S_S_S_ii)
        /*00dc*/ 	.short	0x0380
        /*00de*/ 	.short	0x0040


	//----- nvinfo : EIATTR_SW_WAR
	.align		4
.L_39:
        /*00e0*/ 	.byte	0x04, 0x36
        /*00e2*/ 	.short	(.L_41 - .L_40)
.L_40:
        /*00e4*/ 	.word	0x00000008
.L_41:


//--------------------- .nv.info._Z16sgpu_cuda_kerneliiPjS_S_S_i --------------------------
	.section	.nv.info._Z16sgpu_cuda_kerneliiPjS_S_S_i,"",@"SHT_CUDA_INFO"
	.sectionflags	@""
	.align	4


	//----- nvinfo : EIATTR_CUDA_API_VERSION
	.align		4
        /*0000*/ 	.byte	0x04, 0x37
        /*0002*/ 	.short	(.L_43 - .L_42)
.L_42:
        /*0004*/ 	.word	0x00000082


	//----- nvinfo : EIATTR_KPARAM_INFO
	.align		4
.L_43:
        /*0008*/ 	.byte	0x04, 0x17
        /*000a*/ 	.short	(.L_45 - .L_44)
.L_44:
        /*000c*/ 	.word	0x00000000
        /*0010*/ 	.short	0x0006
        /*0012*/ 	.short	0x0028
        /*0014*/ 	.byte	0x00, 0xf0, 0x11, 0x00


	//----- nvinfo : EIATTR_KPARAM_INFO
	.align		4
.L_45:
        /*0018*/ 	.byte	0x04, 0x17
        /*001a*/ 	.short	(.L_47 - .L_46)
.L_46:
        /*001c*/ 	.word	0x00000000
        /*0020*/ 	.short	0x0005
        /*0022*/ 	.short	0x0020
        /*0024*/ 	.byte	0x00, 0xf5, 0x21, 0x00


	//----- nvinfo : EIATTR_KPARAM_INFO
	.align		4
.L_47:
        /*0028*/ 	.byte	0x04, 0x17
        /*002a*/ 	.short	(.L_49 - .L_48)
.L_48:
        /*002c*/ 	.word	0x00000000
        /*0030*/ 	.short	0x0004
        /*0032*/ 	.short	0x0018
        /*0034*/ 	.byte	0x00, 0xf5, 0x21, 0x00


	//----- nvinfo : EIATTR_KPARAM_INFO
	.align		4
.L_49:
        /*0038*/ 	.byte	0x04, 0x17
        /*003a*/ 	.short	(.L_51 - .L_50)
.L_50:
        /*003c*/ 	.word	0x00000000
        /*0040*/ 	.short	0x0003
        /*0042*/ 	.short	0x0010
        /*0044*/ 	.byte	0x00, 0xf5, 0x21, 0x00


	//----- nvinfo : EIATTR_KPARAM_INFO
	.align		4
.L_51:
        /*0048*/ 	.byte	0x04, 0x17
        /*004a*/ 	.short	(.L_53 - .L_52)
.L_52:
        /*004c*/ 	.word	0x00000000
        /*0050*/ 	.short	0x0002
        /*0052*/ 	.short	0x0008
        /*0054*/ 	.byte	0x00, 0xf5, 0x21, 0x00


	//----- nvinfo : EIATTR_KPARAM_INFO
	.align		4
.L_53:
        /*0058*/ 	.byte	0x04, 0x17
        /*005a*/ 	.short	(.L_55 - .L_54)
.L_54:
        /*005c*/ 	.word	0x00000000
        /*0060*/ 	.short	0x0001
        /*0062*/ 	.short	0x0004
        /*0064*/ 	.byte	0x00, 0xf0, 0x11, 0x00


	//----- nvinfo : EIATTR_KPARAM_INFO
	.align		4
.L_55:
        /*0068*/ 	.byte	0x04, 0x17
        /*006a*/ 	.short	(.L_57 - .L_56)
.L_56:
        /*006c*/ 	.word	0x00000000
        /*0070*/ 	.short	0x0000
        /*0072*/ 	.short	0x0000
        /*0074*/ 	.byte	0x00, 0xf0, 0x11, 0x00


	//----- nvinfo : EIATTR_SPARSE_MMA_MASK
	.align		4
.L_57:
        /*0078*/ 	.byte	0x03, 0x50
        /*007a*/ 	.short	0x0000


	//----- nvinfo : EIATTR_MAXREG_COUNT
	.align		4
        /*007c*/ 	.byte	0x03, 0x1b
        /*007e*/ 	.short	0x00ff


	//----- nvinfo : EIATTR_NUM_BARRIERS
	.align		4
        /*0080*/ 	.byte	0x02, 0x4c
        /*0082*/ 	.byte	0x01
	.zero		1


	//----- nvinfo : EIATTR_MERCURY_ISA_VERSION
	.align		4
        /*0084*/ 	.byte	0x03, 0x5f
        /*0086*/ 	.short	0x0101


	//----- nvinfo : EIATTR_VRC_CTA_INIT_COUNT
	.align		4
        /*0088*/ 	.byte	0x02, 0x4a
	.zero		1
	.zero		1


	//----- nvinfo : EIATTR_EXIT_INSTR_OFFSETS
	.align		4
        /*008c*/ 	.byte	0x04, 0x1c
        /*008e*/ 	.short	(.L_59 - .L_58)


	//   ....[0]....
.L_58:
        /*0090*/ 	.word	0x000008a0


	//   ....[1]....
        /*0094*/ 	.word	0x00000920


	//----- nvinfo : EIATTR_CRS_STACK_SIZE
	.align		4
.L_59:
        /*0098*/ 	.byte	0x04, 0x1e
        /*009a*/ 	.short	(.L_61 - .L_60)
.L_60:
        /*009c*/ 	.word	0x00000000


	//----- nvinfo : EIATTR_CBANK_PARAM_SIZE
	.align		4
.L_61:
        /*00a0*/ 	.byte	0x03, 0x19
        /*00a2*/ 	.short	0x002c


	//----- nvinfo : EIATTR_PARAM_CBANK
	.align		4
        /*00a4*/ 	.byte	0x04, 0x0a
        /*00a6*/ 	.short	(.L_63 - .L_62)
	.align		4
.L_62:
        /*00a8*/ 	.word	index@(.nv.constant0._Z16sgpu_cuda_kerneliiPjS_S_S_i)
        /*00ac*/ 	.short	0x0380
        /*00ae*/ 	.short	0x002c


	//----- nvinfo : EIATTR_SW_WAR
	.align		4
.L_63:
        /*00b0*/ 	.byte	0x04, 0x36
        /*00b2*/ 	.short	(.L_65 - .L_64)
.L_64:
        /*00b4*/ 	.word	0x00000008
.L_65:


//--------------------- .nv.callgraph             --------------------------
	.section	.nv.callgraph,"",@"SHT_CUDA_CALLGRAPH"
	.align	4
	.sectionentsize	8
	.align		4
        /*0000*/ 	.word	0x00000000
	.align		4
        /*0004*/ 	.word	0xffffffff
	.align		4
        /*0008*/ 	.word	0x00000000
	.align		4
        /*000c*/ 	.word	0xfffffffe
	.align		4
        /*0010*/ 	.word	0x00000000
	.align		4
        /*0014*/ 	.word	0xfffffffd
	.align		4
        /*0018*/ 	.word	0x00000000
	.align		4
        /*001c*/ 	.word	0xfffffffc


//--------------------- .text._Z11cuda_kerneliiPjS_S_S_S_S_ii --------------------------
	.section	.text._Z11cuda_kerneliiPjS_S_S_S_S_ii,"ax",@progbits
	.align	128
        .global         _Z11cuda_kerneliiPjS_S_S_S_S_ii
        .type           _Z11cuda_kerneliiPjS_S_S_S_S_ii,@function
        .size           _Z11cuda_kerneliiPjS_S_S_S_S_ii,(.L_x_114 - _Z11cuda_kerneliiPjS_S_S_S_S_ii)
        .other          _Z11cuda_kerneliiPjS_S_S_S_S_ii,@"STO_CUDA_ENTRY STV_DEFAULT"
_Z11cuda_kerneliiPjS_S_S_S_S_ii:
.text._Z11cuda_kerneliiPjS_S_S_S_S_ii:
[----:B------:R-:W0:Y:S01]  /*0000*/  LDC R1, c[0x0][0x37c] ;  /* 0x0000df00ff017b82 */ /* 0x000e220000000800 */
[----:B------:R-:W1:Y:S01]  /*0010*/  S2R R7, SR_TID.X ;  /* 0x0000000000077919 */ /* 0x000e620000002100 */
[----:B------:R-:W1:Y:S01]  /*0020*/  LDCU UR4, c[0x0][0x360] ;  /* 0x00006c00ff0477ac */ /* 0x000e620008000800 */
[----:B------:R-:W-:Y:S01]  /*0030*/  BSSY.RECONVERGENT B4, `(.L_x_0) ;  /* 0x0000780000047945 */ /* 0x000fe20003800200 */
[----:B0-----:R-:W-:Y:S01]  /*0040*/  VIADD R1, R1, 0xffffff28 ;  /* 0xffffff2801017836 */ /* 0x001fe20000000000 */
[----:B------:R-:W1:Y:S01]  /*0050*/  S2R R0, SR_CTAID.X ;  /* 0x0000000000007919 */ /* 0x000e620000002500 */
[----:B------:R-:W0:Y:S01]  /*0060*/  LDCU UR5, c[0x0][0x3b8] ;  /* 0x00007700ff0577ac */ /* 0x000e220008000800 */
[----:B------:R-:W-:Y:S01]  /*0070*/  MOV R11, 0x400 ;  /* 0x00000400000b7802 */ /* 0x000fe20000000f00 */
[----:B------:R-:W2:Y:S01]  /*0080*/  S2R R8, SR_CgaCtaId ;  /* 0x0000000000087919 */ /* 0x000ea20000008800 */
[----:B------:R-:W3:Y:S01]  /*0090*/  LDCU.64 UR8, c[0x0][0x358] ;  /* 0x00006b00ff0877ac */ /* 0x000ee20008000a00 */
[----:B-1----:R-:W-:-:S05]  /*00a0*/  IMAD R9, R0, UR4, R7 ;  /* 0x0000000400097c24 */ /* 0x002fca000f8e0207 */
[----:B0-----:R-:W-:-:S13]  /*00b0*/  ISETP.GE.AND P0, PT, R9, UR5, PT ;  /* 0x0000000509007c0c */ /* 0x001fda000bf06270 */
[----:B--23--:R-:W-:Y:S05]  /*00c0*/  @P0 BRA `(.L_x_1) ;  /* 0x0000007400ac0947 */ /* 0x00cfea0003800000 */
[----:B------:R-:W0:Y:S08]  /*00d0*/  LDC.64 R2, c[0x0][0x388] ;  /* 0x0000e200ff027b82 */ /* 0x000e300000000a00 */
[----:B------:R-:W1:Y:S08]  /*00e0*/  LDC.64 R4, c[0x0][0x390] ;  /* 0x0000e400ff047b82 */ /* 0x000e700000000a00 */
[----:B------:R-:W2:Y:S01]  /*00f0*/  LDC.64 R14, c[0x0][0x398] ;  /* 0x0000e600ff0e7b82 */ /* 0x000ea20000000a00 */
[----:B0-----:R-:W-:-:S07]  /*0100*/  IMAD.WIDE R2, R9, 0x4, R2 ;  /* 0x0000000409027825 */ /* 0x001fce00078e0202 */
[----:B------:R-:W0:Y:S01]  /*0110*/  LDC R6, c[0x0][0x380] ;  /* 0x0000e000ff067b82 */ /* 0x000e220000000800 */
[----:B------:R3:W4:Y:S01]  /*0120*/  LDG.E R10, desc[UR8][R2.64] ;  /* 0x00000008020a7981 */ /* 0x000722000c1e1900 */
[----:B-1----:R-:W-:-:S05]  /*0130*/  IMAD.WIDE R4, R9, 0x4, R4 ;  /* 0x0000000409047825 */ /* 0x002fca00078e0204 */
[----:B------:R1:W5:Y:S01]  /*0140*/  LDG.E R13, desc[UR8][R4.64] ;  /* 0x00000008040d7981 */ /* 0x000362000c1e1900 */
[----:B--2---:R-:W-:-:S05]  /*0150*/  IMAD.WIDE R14, R9, 0x4, R14 ;  /* 0x00000004090e7825 */ /* 0x004fca00078e020e */
[----:B------:R2:W5:Y:S01]  /*0160*/  LDG.E R12, desc[UR8][R14.64] ;  /* 0x000000080e0c7981 */ /* 0x000562000c1e1900 */
[C---:B------:R-:W-:Y:S02]  /*0170*/  VIADD R17, R11.reuse, 0xf00 ;  /* 0x00000f000b117836 */ /* 0x040fe40000000000 */
[----:B------:R-:W-:Y:S01]  /*0180*/  VIADD R19, R11, 0x1e00 ;  /* 0x00001e000b137836 */ /* 0x000fe20000000000 */
[C---:B------:R-:W-:Y:S02]  /*0190*/  LEA R16, R8.reuse, R11, 0x18 ;  /* 0x0000000b08107211 */ /* 0x040fe400078ec0ff */
[C---:B------:R-:W-:Y:S02]  /*01a0*/  LEA R18, R8.reuse, R17, 0x18 ;  /* 0x0000001108127211 */ /* 0x040fe400078ec0ff */
[----:B------:R-:W-:Y:S01]  /*01b0*/  LEA R20, R8, R19, 0x18 ;  /* 0x0000001308147211 */ /* 0x000fe200078ec0ff */
[C---:B------:R-:W-:Y:S02]  /*01c0*/  IMAD R17, R7.reuse, 0x28, R16 ;  /* 0x0000002807117824 */ /* 0x040fe400078e0210 */
[----:B------:R-:W-:-:S02]  /*01d0*/  IMAD R18, R7, 0x28, R18 ;  /* 0x0000002807127824 */ /* 0x000fc400078e0212 */
[----:B---3--:R-:W-:Y:S01]  /*01e0*/  IMAD R3, R7, 0x28, R20 ;  /* 0x0000002807037824 */ /* 0x008fe200078e0214 */
[----:B0-----:R-:W-:Y:S01]  /*01f0*/  ISETP.GE.AND P0, PT, R6, 0x1, PT ;  /* 0x000000010600780c */ /* 0x001fe20003f06270 */
[----:B-1----:R-:W-:Y:S02]  /*0200*/  VIADD R5, R11, 0x3c00 ;  /* 0x00003c000b057836 */ /* 0x002fe40000000000 */
[----:B--2---:R-:W-:-:S03]  /*0210*/  IMAD.MOV.U32 R15, RZ, RZ, -0x1 ;  /* 0xffffffffff0f7424 */ /* 0x004fc600078e00ff */
[----:B------:R-:W-:Y:S02]  /*0220*/  LEA R2, R8, R5, 0x18 ;  /* 0x0000000508027211 */ /* 0x000fe400078ec0ff */
[----:B------:R-:W-:-:S03]  /*0230*/  SHF.L.U32 R14, R15, R6, RZ ;  /* 0x000000060f0e7219 */ /* 0x000fc600000006ff */
[----:B------:R-:W-:Y:S01]  /*0240*/  IMAD R21, R7, 0x6c, R2 ;  /* 0x0000006c07157824 */ /* 0x000fe200078e0202 */
[----:B----4-:R0:W-:Y:S04]  /*0250*/  STS [R17], R10 ;  /* 0x0000000a11007388 */ /* 0x0101e80000000800 */
[----:B-----5:R0:W-:Y:S04]  /*0260*/  STS [R18], R13 ;  /* 0x0000000d12007388 */ /* 0x0201e80000000800 */
[----:B------:R0:W-:Y:S01]  /*0270*/  STS [R3], R12 ;  /* 0x0000000c03007388 */ /* 0x0001e20000000800 */
[----:B------:R-:W-:Y:S05]  /*0280*/  @!P0 BRA `(.L_x_2) ;  /* 0x0000000400988947 */ /* 0x000fea0003800000 */
[C---:B------:R-:W-:Y:S01]  /*0290*/  ISETP.GE.U32.AND P0, PT, R6.reuse, 0x10, PT ;  /* 0x000000100600780c */ /* 0x040fe20003f06070 */
[----:B------:R-:W-:Y:S01]  /*02a0*/  IMAD.MOV.U32 R16, RZ, RZ, RZ ;  /* 0x000000ffff107224 */ /* 0x000fe200078e00ff */
[----:B------:R-:W-:-:S04]  /*02b0*/  LOP3.LUT R19, R6, 0xf, RZ, 0xc0, !PT ;  /* 0x0000000f06137812 */ /* 0x000fc800078ec0ff */
[----:B------:R-:W-:-:S07]  /*02c0*/  ISETP.NE.AND P1, PT, R19, RZ, PT ;  /* 0x000000ff1300720c */ /* 0x000fce0003f25270 */
[----:B------:R-:W-:Y:S06]  /*02d0*/  @!P0 BRA `(.L_x_3) ;  /* 0x0000000000a48947 */ /* 0x000fec0003800000 */
[----:B------:R-:W-:Y:S01]  /*02e0*/  LOP3.LUT R16, R6, 0x7ffffff0, RZ, 0xc0, !PT ;  /* 0x7ffffff006107812 */ /* 0x000fe200078ec0ff */
[----:B------:R-:W-:-:S07]  /*02f0*/  IMAD.MOV.U32 R4, RZ, RZ, RZ ;  /* 0x000000ffff047224 */ /* 0x000fce00078e00ff */
.L_x_4:
[----:B0-----:R-:W0:Y:S01]  /*0300*/  LDC.64 R2, c[0x0][0x3b0] ;  /* 0x0000ec00ff027b82 */ /* 0x001e220000000a00 */
[----:B-1----:R-:W-:-:S04]  /*0310*/  IMAD R5, R9, 0x1b, R4 ;  /* 0x0000001b09057824 */ /* 0x002fc800078e0204 */
[----:B0-----:R-:W-:-:S05]  /*0320*/  IMAD.WIDE R2, R5, 0x4, R2 ;  /* 0x0000000405027825 */ /* 0x001fca00078e0202 */
[----:B------:R-:W2:Y:S04]  /*0330*/  LDG.E R18, desc[UR8][R2.64] ;  /* 0x0000000802127981 */ /* 0x000ea8000c1e1900 */
[----:B------:R-:W3:Y:S04]  /*0340*/  LDG.E R20, desc[UR8][R2.64+0x4] ;  /* 0x0000040802147981 */ /* 0x000ee8000c1e1900 */
[----:B------:R-:W4:Y:S04]  /*0350*/  LDG.E R22, desc[UR8][R2.64+0x8] ;  /* 0x0000080802167981 */ /* 0x000f28000c1e1900 */
[----:B------:R-:W5:Y:S04]  /*0360*/  LDG.E R24, desc[UR8][R2.64+0xc] ;  /* 0x00000c0802187981 */ /* 0x000f68000c1e1900 */
[----:B------:R-:W5:Y:S01]  /*0370*/  LDG.E R26, desc[UR8][R2.64+0x10] ;  /* 0x00001008021a7981 */ /* 0x000f62000c1e1900 */
[----:B------:R-:W-:-:S03]  /*0380*/  IMAD R5, R4, 0x4, R21 ;  /* 0x0000000404057824 */ /* 0x000fc600078e0215 */
[----:B------:R-:W5:Y:S04]  /*0390*/  LDG.E R28, desc[UR8][R2.64+0x14] ;  /* 0x00001408021c7981 */ /* 0x000f68000c1e1900 */
[----:B------:R-:W5:Y:S04]  /*03a0*/  LDG.E R15, desc[UR8][R2.64+0x18] ;  /* 0x00001808020f7981 */ /* 0x000f68000c1e1900 */
[----:B------:R-:W5:Y:S04]  /*03b0*/  LDG.E R17, desc[UR8][R2.64+0x1c] ;  /* 0x00001c0802117981 */ /* 0x000f68000c1e1900 */
[----:B------:R-:W5:Y:S04]  /*03c0*/  LDG.E R23, desc[UR8][R2.64+0x20] ;  /* 0x0000200802177981 */ /* 0x000f68000c1e1900 */
[----:B------:R-:W5:Y:S04]  /*03d0*/  LDG.E R25, desc[UR8][R2.64+0x24] ;  /* 0x0000240802197981 */ /* 0x000f68000c1e1900 */
[----:B------:R-:W5:Y:S04]  /*03e0*/  LDG.E R27, desc[UR8][R2.64+0x28] ;  /* 0x00002808021b7981 */ /* 0x000f68000c1e1900 */
[----:B--2---:R0:W-:Y:S04]  /*03f0*/  STS [R5], R18 ;  /* 0x0000001205007388 */ /* 0x0041e80000000800 */
[----:B---3--:R1:W-:Y:S04]  /*0400*/  STS [R5+0x4], R20 ;  /* 0x0000041405007388 */ /* 0x0083e80000000800 */
[----:B----4-:R2:W-:Y:S04]  /*0410*/  STS [R5+0x8], R22 ;  /* 0x0000081605007388 */ /* 0x0105e80000000800 */
[----:B-----5:R3:W-:Y:S04]  /*0420*/  STS [R5+0xc], R24 ;  /* 0x00000c1805007388 */ /* 0x0207e80000000800 */
[----:B------:R4:W-:Y:S04]  /*0430*/  STS [R5+0x10], R26 ;  /* 0x0000101a05007388 */ /* 0x0009e80000000800 */
[----:B0-----:R-:W5:Y:S04]  /*0440*/  LDG.E R18, desc[UR8][R2.64+0x2c] ;  /* 0x00002c0802127981 */ /* 0x001f68000c1e1900 */
[----:B-1----:R-:W5:Y:S04]  /*0450*/  LDG.E R20, desc[UR8][R2.64+0x30] ;  /* 0x0000300802147981 */ /* 0x002f68000c1e1900 */
[----:B--2---:R-:W2:Y:S04]  /*0460*/  LDG.E R22, desc[UR8][R2.64+0x34] ;  /* 0x0000340802167981 */ /* 0x004ea8000c1e1900 */
[----:B---3--:R-:W3:Y:S04]  /*0470*/  LDG.E R24, desc[UR8][R2.64+0x38] ;  /* 0x0000380802187981 */ /* 0x008ee8000c1e1900 */
[----:B----4-:R-:W4:Y:S01]  /*0480*/  LDG.E R26, desc[UR8][R2.64+0x3c] ;  /* 0x00003c08021a7981 */ /* 0x010f22000c1e1900 */
[----:B------:R-:W-:-:S03]  /*0490*/  VIADD R4, R4, 0x10 ;  /* 0x0000001004047836 */ /* 0x000fc60000000000 */
[----:B------:R1:W-:Y:S04]  /*04a0*/  STS [R5+0x14], R28 ;  /* 0x0000141c05007388 */ /* 0x0003e80000000800 */
[----:B------:R1:W-:Y:S04]  /*04b0*/  STS [R5+0x18], R15 ;  /* 0x0000180f05007388 */ /* 0x0003e80000000800 */
[----:B------:R1:W-:Y:S04]  /*04c0*/  STS [R5+0x1c], R17 ;  /* 0x00001c1105007388 */ /* 0x0003e80000000800 */
[----:B------:R1:W-:Y:S04]  /*04d0*/  STS [R5+0x20], R23 ;  /* 0x0000201705007388 */ /* 0x0003e80000000800 */
[----:B------:R1:W-:Y:S04]  /*04e0*/  STS [R5+0x24], R25 ;  /* 0x0000241905007388 */ /* 0x0003e80000000800 */
[----:B------:R1:W-:Y:S01]  /*04f0*/  STS [R5+0x28], R27 ;  /* 0x0000281b05007388 */ /* 0x0003e20000000800 */
[----:B------:R-:W-:-:S03]  /*0500*/  ISETP.NE.AND P0, PT, R4, R16, PT ;  /* 0x000000100400720c */ /* 0x000fc60003f05270 */
[----:B-----5:R1:W-:Y:S04]  /*0510*/  STS [R5+0x2c], R18 ;  /* 0x00002c1205007388 */ /* 0x0203e80000000800 */
[----:B------:R1:W-:Y:S04]  /*0520*/  STS [R5+0x30], R20 ;  /* 0x0000301405007388 */ /* 0x0003e80000000800 */
[----:B--2---:R1:W-:Y:S04]  /*0530*/  STS [R5+0x34], R22 ;  /* 0x0000341605007388 */ /* 0x0043e80000000800 */
[----:B---3--:R1:W-:Y:S04]  /*0540*/  STS [R5+0x38], R24 ;  /* 0x0000381805007388 */ /* 0x0083e80000000800 */
[----:B----4-:R1:W-:Y:S01]  /*0550*/  STS [R5+0x3c], R26 ;  /* 0x00003c1a05007388 */ /* 0x0103e20000000800 */
[----:B------:R-:W-:Y:S05]  /*0560*/  @P0 BRA `(.L_x_4) ;  /* 0xfffffffc00640947 */ /* 0x000fea000383ffff */
.L_x_3:
[----:B------:R-:W-:Y:S05]  /*0570*/  @!P1 BRA `(.L_x_2) ;  /* 0x0000000000dc9947 */ /* 0x000fea0003800000 */
[----:B------:R-:W-:Y:S02]  /*0580*/  ISETP.GE.U32.AND P0, PT, R19, 0x8, PT ;  /* 0x000000081300780c */ /* 0x000fe40003f06070 */
[----:B01----:R-:W-:-:S04]  /*0590*/  LOP3.LUT R17, R6, 0x7, RZ, 0xc0, !PT ;  /* 0x0000000706117812 */ /* 0x003fc800078ec0ff */
[----:B------:R-:W-:-:S07]  /*05a0*/  ISETP.NE.AND P1, PT, R17, RZ, PT ;  /* 0x000000ff1100720c */ /* 0x000fce0003f25270 */
[----:B------:R-:W-:Y:S06]  /*05b0*/  @!P0 BRA `(.L_x_5) ;  /* 0x0000000000548947 */ /* 0x000fec0003800000 */
[----:B------:R-:W0:Y:S01]  /*05c0*/  LDC.64 R2, c[0x0][0x3b0] ;  /* 0x0000ec00ff027b82 */ /* 0x000e220000000a00 */
[----:B------:R-:W-:-:S04]  /*05d0*/  IMAD R5, R9, 0x1b, R16 ;  /* 0x0000001b09057824 */ /* 0x000fc800078e0210 */
[----:B0-----:R-:W-:-:S05]  /*05e0*/  IMAD.WIDE R2, R5, 0x4, R2 ;  /* 0x0000000405027825 */ /* 0x001fca00078e0202 */
[----:B------:R-:W2:Y:S04]  /*05f0*/  LDG.E R4, desc[UR8][R2.64] ;  /* 0x0000000802047981 */ /* 0x000ea8000c1e1900 */
[----:B------:R-:W3:Y:S04]  /*0600*/  LDG.E R18, desc[UR8][R2.64+0x4] ;  /* 0x0000040802127981 */ /* 0x000ee8000c1e1900 */
[----:B------:R-:W4:Y:S04]  /*0610*/  LDG.E R20, desc[UR8][R2.64+0x8] ;  /* 0x0000080802147981 */ /* 0x000f28000c1e1900 */
[----:B------:R-:W5:Y:S04]  /*0620*/  LDG.E R22, desc[UR8][R2.64+0xc] ;  /* 0x00000c0802167981 */ /* 0x000f68000c1e1900 */
[----:B------:R-:W5:Y:S04]  /*0630*/  LDG.E R24, desc[UR8][R2.64+0x10] ;  /* 0x0000100802187981 */ /* 0x000f68000c1e1900 */
[----:B------:R-:W5:Y:S04]  /*0640*/  LDG.E R26, desc[UR8][R2.64+0x14] ;  /* 0x00001408021a7981 */ /* 0x000f68000c1e1900 */
[----:B------:R-:W5:Y:S04]  /*0650*/  LDG.E R28, desc[UR8][R2.64+0x18] ;  /* 0x00001808021c7981 */ /* 0x000f68000c1e1900 */
[----:B------:R-:W5:Y:S01]  /*0660*/  LDG.E R15, desc[UR8][R2.64+0x1c] ;  /* 0x00001c08020f7981 */ /* 0x000f62000c1e1900 */
[----:B------:R-:W-:-:S02]  /*0670*/  IMAD R5, R16, 0x4, R21 ;  /* 0x0000000410057824 */ /* 0x000fc400078e0215 */
[----:B------:R-:W-:-:S03]  /*0680*/  VIADD R16, R16, 0x8 ;  /* 0x0000000810107836 */ /* 0x000fc60000000000 */
[----:B--2---:R0:W-:Y:S04]  /*0690*/  STS [R5], R4 ;  /* 0x0000000405007388 */ /* 0x0041e80000000800 */
[----:B---3--:R0:W-:Y:S04]  /*06a0*/  STS [R5+0x4], R18 ;  /* 0x0000041205007388 */ /* 0x0081e80000000800 */
[----:B----4-:R0:W-:Y:S04]  /*06b0*/  STS [R5+0x8], R20 ;  /* 0x0000081405007388 */ /* 0x0101e80000000800 */
[----:B-----5:R0:W-:Y:S04]  /*06c0*/  STS [R5+0xc], R22 ;  /* 0x00000c1605007388 */ /* 0x0201e80000000800 */
[----:B------:R0:W-:Y:S04]  /*06d0*/  STS [R5+0x10], R24 ;  /* 0x0000101805007388 */ /* 0x0001e80000000800 */
[----:B------:R0:W-:Y:S04]  /*06e0*/  STS [R5+0x14], R26 ;  /* 0x0000141a05007388 */ /* 0x0001e80000000800 */
[----:B------:R0:W-:Y:S04]  /*06f0*/  STS [R5+0x18], R28 ;  /* 0x0000181c05007388 */ /* 0x0001e80000000800 */
[----:B------:R0:W-:Y:S02]  /*0700*/  STS [R5+0x1c], R15 ;  /* 0x00001c0f05007388 */ /* 0x0001e40000000800 */
.L_x_5:
[----:B------:R-:W-:Y:S05]  /*0710*/  @!P1 BRA `(.L_x_2) ;  /* 0x0000000000749947 */ /* 0x000fea0003800000 */
[----:B------:R-:W-:Y:S02]  /*0720*/  ISETP.GE.U32.AND P0, PT, R17, 0x4, PT ;  /* 0x000000041100780c */ /* 0x000fe40003f06070 */
[----:B0-----:R-:W-:-:S04]  /*0730*/  LOP3.LUT R18, R6, 0x3, RZ, 0xc0, !PT ;  /* 0x0000000306127812 */ /* 0x001fc800078ec0ff */
        /* <DEDUP_REMOVED lines=8> */
[----:B------:R-:W5:Y:S01]  /*07c0*/  LDG.E R24, desc[UR8][R2.64+0xc] ;  /* 0x00000c0802187981 */ /* 0x000f62000c1e1900 */
[----:B------:R-:W-:-:S02]  /*07d0*/  IMAD R5, R16, 0x4, R21 ;  /* 0x0000000410057824 */ /* 0x000fc400078e0215 */
[----:B------:R-:W-:-:S03]  /*07e0*/  VIADD R16, R16, 0x4 ;  /* 0x0000000410107836 */ /* 0x000fc60000000000 */
[----:B--2---:R0:W-:Y:S04]  /*07f0*/  STS [R5], R4 ;  /* 0x0000000405007388 */ /* 0x0041e80000000800 */
[----:B---3--:R0:W-:Y:S04]  /*0800*/  STS [R5+0x4], R20 ;  /* 0x0000041405007388 */ /* 0x0081e80000000800 */
[----:B----4-:R0:W-:Y:S04]  /*0810*/  STS [R5+0x8], R22 ;  /* 0x0000081605007388 */ /* 0x0101e80000000800 */
[----:B-----5:R0:W-:Y:S02]  /*0820*/  STS [R5+0xc], R24 ;  /* 0x00000c1805007388 */ /* 0x0201e40000000800 */
.L_x_6:
[----:B------:R-:W-:Y:S05]  /*0830*/  @!P1 BRA `(.L_x_2) ;  /* 0x00000000002c9947 */ /* 0x000fea0003800000 */
[----:B------:R-:W1:Y:S01]  /*0840*/  LDC.64 R2, c[0x0][0x3b0] ;  /* 0x0000ec00ff027b82 */ /* 0x000e620000000a00 */
[----:B------:R-:W-:-:S05]  /*0850*/  UMOV UR4, URZ ;  /* 0x000000ff00047c82 */ /* 0x000fca0008000000 */
.L_x_7:
[----:B0-----:R-:W-:-:S04]  /*0860*/  IMAD R5, R9, 0x1b, R16 ;  /* 0x0000001b09057824 */ /* 0x001fc800078e0210 */
[----:B-12---:R-:W-:-:S06]  /*0870*/  IMAD.WIDE R4, R5, 0x4, R2 ;  /* 0x0000000405047825 */ /* 0x006fcc00078e0202 */
[----:B------:R-:W2:Y:S01]  /*0880*/  LDG.E R4, desc[UR8][R4.64] ;  /* 0x0000000804047981 */ /* 0x000ea2000c1e1900 */
[C---:B------:R-:W-:Y:S01]  /*0890*/  IMAD R15, R16.reuse, 0x4, R21 ;  /* 0x00000004100f7824 */ /* 0x040fe200078e0215 */
[----:B------:R-:W-:Y:S01]  /*08a0*/  UIADD3 UR4, UPT, UPT, UR4, 0x1, URZ ;  /* 0x0000000104047890 */ /* 0x000fe2000fffe0ff */
[----:B------:R-:W-:-:S05]  /*08b0*/  VIADD R16, R16, 0x1 ;  /* 0x0000000110107836 */ /* 0x000fca0000000000 */
[----:B------:R-:W-:Y:S01]  /*08c0*/  ISETP.NE.AND P0, PT, R18, UR4, PT ;  /* 0x0000000412007c0c */ /* 0x000fe2000bf05270 */
[----:B--2---:R2:W-:-:S12]  /*08d0*/  STS [R15], R4 ;  /* 0x000000040f007388 */ /* 0x0045d80000000800 */
[----:B------:R-:W-:Y:S05]  /*08e0*/  @P0 BRA `(.L_x_7) ;  /* 0xfffffffc00dc0947 */ /* 0x000fea000383ffff */
.L_x_2:
[----:B------:R-:W-:Y:S01]  /*08f0*/  VIADD R11, R11, 0x2d00 ;  /* 0x00002d000b0b7836 */ /* 0x000fe20000000000 */
[----:B0-----:R-:W-:Y:S01]  /*0900*/  LOP3.LUT R13, R12, R13, R10, 0xfe, !PT ;  /* 0x0000000d0c0d7212 */ /* 0x001fe200078efe0a */
[----:B------:R-:W-:Y:S01]  /*0910*/  BSSY.RECONVERGENT B3, `(.L_x_8) ;  /* 0x00006da000037945 */ /* 0x000fe20003800200 */
[C---:B------:R-:W-:Y:S01]  /*0920*/  LOP3.LUT R2, R6.reuse, 0xf, RZ, 0xc0, !PT ;  /* 0x0000000f06027812 */ /* 0x040fe200078ec0ff */
[----:B-1----:R-:W-:Y:S01]  /*0930*/  VIADD R20, R6, 0xffffffff ;  /* 0xffffffff06147836 */ /* 0x002fe20000000000 */
[----:B------:R-:W-:Y:S02]  /*0940*/  LEA R8, R8, R11, 0x18 ;  /* 0x0000000b08087211 */ /* 0x000fe400078ec0ff */
[----:B------:R-:W-:Y:S01]  /*0950*/  LOP3.LUT R13, R13, R14, RZ, 0x3, !PT ;  /* 0x0000000e0d0d7212 */ /* 0x000fe200078e03ff */
[----:B------:R-:W-:Y:S01]  /*0960*/  IMAD.MOV.U32 R14, RZ, RZ, RZ ;  /* 0x000000ffff0e7224 */ /* 0x000fe200078e00ff */
[C---:B------:R-:W-:Y:S01]  /*0970*/  LOP3.LUT R3, R6.reuse, 0x7, RZ, 0xc0, !PT ;  /* 0x0000000706037812 */ /* 0x040fe200078ec0ff */
[----:B------:R-:W-:Y:S01]  /*0980*/  IMAD R10, R7, 0x28, R8 ;  /* 0x00000028070a7824 */ /* 0x000fe200078e0208 */
[C---:B--2---:R-:W-:Y:S01]  /*0990*/  LOP3.LUT R4, R6.reuse, 0x7ffffff0, RZ, 0xc0, !PT ;  /* 0x7ffffff006047812 */ /* 0x044fe200078ec0ff */
[----:B------:R-:W-:Y:S01]  /*09a0*/  VIADD R8, R1, 0x6c ;  /* 0x0000006c01087836 */ /* 0x000fe20000000000 */
[----:B------:R-:W-:-:S02]  /*09b0*/  LOP3.LUT R5, R6, 0x3, RZ, 0xc0, !PT ;  /* 0x0000000306057812 */ /* 0x000fc400078ec0ff */
[----:B------:R-:W-:Y:S01]  /*09c0*/  CS2R R6, SRZ ;  /* 0x0000000000067805 */ /* 0x000fe2000001ff00 */
[----:B------:R0:W-:Y:S01]  /*09d0*/  STS [R10], R13 ;  /* 0x0000000d0a007388 */ /* 0x0001e20000000800 */
[----:B------:R-:W-:Y:S02]  /*09e0*/  VIADD R11, R2, 0xffffffff ;  /* 0xffffffff020b7836 */ /* 0x000fe40000000000 */
[----:B------:R-:W-:-:S07]  /*09f0*/  VIADD R9, R3, 0xffffffff ;  /* 0xffffffff03097836 */ /* 0x000fce0000000000 */
.L_x_100:
[----:B0-----:R-:W1:Y:S01]  /*0a00*/  S2R R12, SR_CgaCtaId ;  /* 0x00000000000c7919 */ /* 0x001e620000008800 */
[----:B0-----:R-:W-:Y:S01]  /*0a10*/  MOV R10, 0x400 ;  /* 0x00000400000a7802 */ /* 0x001fe20000000f00 */
[----:B------:R-:W-:Y:S01]  /*0a20*/  BSSY.RECONVERGENT B2, `(.L_x_9) ;  /* 0x00006c6000027945 */ /* 0x000fe20003800200 */
[----:B------:R-:W0:Y:S03]  /*0a30*/  S2R R15, SR_TID.X ;  /* 0x00000000000f7919 */ /* 0x000e260000002100 */
[----:B------:R-:W-:Y:S02]  /*0a40*/  VIADD R13, R10, 0x2d00 ;  /* 0x00002d000a0d7836 */ /* 0x000fe40000000000 */
[----:B------:R-:W-:-:S03]  /*0a50*/  IMAD.MOV.U32 R10, RZ, RZ, R14 ;  /* 0x000000ffff0a7224 */ /* 0x000fc600078e000e */
[----:B-1----:R-:W-:-:S05]  /*0a60*/  LEA R12, R12, R13, 0x18 ;  /* 0x0000000d0c0c7211 */ /* 0x002fca00078ec0ff */
[----:B0-----:R-:W-:-:S04]  /*0a70*/  IMAD R13, R15, 0x28, R12 ;  /* 0x000000280f0d7824 */ /* 0x001fc800078e020c */
[----:B------:R-:W-:-:S05]  /*0a80*/  IMAD R12, R14, 0x4, R13 ;  /* 0x000000040e0c7824 */ /* 0x000fca00078e020d */
[----:B------:R-:W0:Y:S02]  /*0a90*/  LDS R16, [R12] ;  /* 0x000000000c107984 */ /* 0x000e240000000800 */
[----:B0-----:R-:W-:-:S13]  /*0aa0*/  ISETP.NE.AND P0, PT, R16, RZ, PT ;  /* 0x000000ff1000720c */ /* 0x001fda0003f05270 */
[----:B------:R-:W-:Y:S01]  /*0ab0*/  @!P0 VIADD R14, R14, 0xffffffff ;  /* 0xffffffff0e0e8836 */ /* 0x000fe20000000000 */
[----:B------:R-:W-:Y:S06]  /*0ac0*/  @!P0 BRA `(.L_x_10) ;  /* 0x0000006800ec8947 */ /* 0x000fec0003800000 */
[----:B------:R-:W0:Y:S01]  /*0ad0*/  LDCU UR5, c[0x0][0x3bc] ;  /* 0x00007780ff0577ac */ /* 0x000e220008000800 */
[----:B------:R-:W-:Y:S01]  /*0ae0*/  IMAD.MOV R13, RZ, RZ, -R16 ;  /* 0x000000ffff0d7224 */ /* 0x000fe200078e0a10 */
[----:B------:R-:W1:Y:S04]  /*0af0*/  LDCU UR4, c[0x0][0x380] ;  /* 0x00007000ff0477ac */ /* 0x000e680008000800 */
[----:B------:R-:W-:-:S04]  /*0b00*/  LOP3.LUT R13, R16, R13, RZ, 0xc0, !PT ;  /* 0x0000000d100d7212 */ /* 0x000fc800078ec0ff */
[----:B------:R-:W-:Y:S01]  /*0b10*/  LOP3.LUT R17, R16, R13, RZ, 0x3c, !PT ;  /* 0x0000000d10117212 */ /* 0x000fe200078e3cff */
[----:B0-----:R-:W-:Y:S01]  /*0b20*/  VIADD R14, R10, UR5 ;  /* 0x000000050a0e7c36 */ /* 0x001fe20008000000 */
[----:B------:R-:W-:-:S03]  /*0b30*/  UMOV UR5, 0xffffffff ;  /* 0xffffffff00057882 */ /* 0x000fc60000000000 */
[----:B------:R-:W-:Y:S01]  /*0b40*/  IMAD R14, R14, 0x4, R21 ;  /* 0x000000040e0e7824 */ /* 0x000fe200078e0215 */
[----:B-1----:R-:W-:-:S04]  /*0b50*/  USHF.L.U32 UR4, UR5, UR4, URZ ;  /* 0x0000000405047299 */ /* 0x002fc800080006ff */
[----:B------:R0:W-:Y:S02]  /*0b60*/  STS [R14], R13 ;  /* 0x0000000d0e007388 */ /* 0x0001e40000000800 */
[----:B------:R-:W-:Y:S02]  /*0b70*/  LOP3.LUT P0, RZ, R13, UR4, RZ, 0xc0, !PT ;  /* 0x000000040dff7c12 */ /* 0x000fe4000f80c0ff */
[----:B------:R0:W-:Y:S11]  /*0b80*/  STS [R12], R17 ;  /* 0x000000110c007388 */ /* 0x0001f60000000800 */
[----:B0-----:R-:W-:Y:S05]  /*0b90*/  @P0 BRA `(.L_x_11) ;  /* 0x0000006800b40947 */ /* 0x001fea0003800000 */
[----:B------:R-:W0:Y:S01]  /*0ba0*/  LDCU UR4, c[0x0][0x384] ;  /* 0x00007080ff0477ac */ /* 0x000e220008000800 */
[----:B------:R-:W-:-:S05]  /*0bb0*/  VIADD R14, R10, 0x1 ;  /* 0x000000010a0e7836 */ /* 0x000fca0000000000 */
[----:B0-----:R-:W-:-:S13]  /*0bc0*/  ISETP.NE.AND P0, PT, R14, UR4, PT ;  /* 0x000000040e007c0c */ /* 0x001fda000bf05270 */
[----:B------:R-:W-:Y:S05]  /*0bd0*/  @P0 BRA `(.L_x_12) ;  /* 0x0000006800240947 */ /* 0x000fea0003800000 */
[----:B------:R-:W0:Y:S01]  /*0be0*/  LDCU UR4, c[0x0][0x380] ;  /* 0x00007000ff0477ac */ /* 0x000e220008000800 */
[----:B------:R-:W-:Y:S01]  /*0bf0*/  BSSY.RECONVERGENT B0, `(.L_x_13) ;  /* 0x0000680000007945 */ /* 0x000fe20003800200 */
[----:B------:R-:W-:Y:S01]  /*0c00*/  PLOP3.LUT P0, PT, PT, PT, PT, 0x80, 0x8 ;  /* 0x000000000008781c */ /* 0x000fe20003f0f070 */
[----:B------:R-:W-:Y:S01]  /*0c10*/  IMAD.MOV.U32 R22, RZ, RZ, 0x2 ;  /* 0x00000002ff167424 */ /* 0x000fe200078e00ff */
[----:B------:R-:W-:Y:S01]  /*0c20*/  PLOP3.LUT P1, PT, PT, PT, PT, 0x8, 0x80 ;  /* 0x000000000080781c */ /* 0x000fe20003f2e170 */
[----:B0-----:R-:W-:-:S05]  /*0c30*/  IMAD.U32 R13, RZ, RZ, UR4 ;  /* 0x00000004ff0d7e24 */ /* 0x001fca000f8e00ff */
[----:B------:R-:W-:-:S13]  /*0c40*/  ISETP.GE.AND P2, PT, R13, 0x1, PT ;  /* 0x000000010d00780c */ /* 0x000fda0003f46270 */
[----:B------:R-:W-:Y:S05]  /*0c50*/  @!P2 BRA `(.L_x_14) ;  /* 0x000000300090a947 */ /* 0x000fea0003800000 */
[----:B------:R-:W-:Y:S01]  /*0c60*/  ISETP.GE.U32.AND P4, PT, R20, 0xf, PT ;  /* 0x0000000f1400780c */ /* 0x000fe20003f86070 */
[----:B------:R-:W-:-:S12]  /*0c70*/  IMAD.MOV.U32 R24, RZ, RZ, RZ ;  /* 0x000000ffff187224 */ /* 0x000fd800078e00ff */
[----:B------:R-:W-:Y:S05]  /*0c80*/  @!P4 BRA `(.L_x_15) ;  /* 0x000000000098c947 */ /* 0x000fea0003800000 */
[----:B------:R-:W0:Y:S01]  /*0c90*/  S2R R13, SR_CgaCtaId ;  /* 0x00000000000d7919 */ /* 0x000e220000008800 */
[----:B------:R-:W-:Y:S01]  /*0ca0*/  MOV R12, 0x400 ;  /* 0x00000400000c7802 */ /* 0x000fe20000000f00 */
[----:B------:R-:W-:Y:S02]  /*0cb0*/  IMAD.MOV R24, RZ, RZ, -R4 ;  /* 0x000000ffff187224 */ /* 0x000fe400078e0a04 */
[----:B------:R-:W-:Y:S02]  /*0cc0*/  VIADD R23, R1, 0x20 ;  /* 0x0000002001177836 */ /* 0x000fe40000000000 */
[----:B------:R-:W-:-:S05]  /*0cd0*/  VIADD R12, R12, 0x3c00 ;  /* 0x00003c000c0c7836 */ /* 0x000fca0000000000 */
[----:B0-----:R-:W-:-:S05]  /*0ce0*/  LEA R12, R13, R12, 0x18 ;  /* 0x0000000c0d0c7211 */ /* 0x001fca00078ec0ff */
[----:B------:R-:W-:-:S04]  /*0cf0*/  IMAD R21, R15, 0x6c, R12 ;  /* 0x0000006c0f157824 */ /* 0x000fc800078e020c */
[----:B------:R-:W-:-:S07]  /*0d00*/  VIADD R25, R21, 0x20 ;  /* 0x0000002015197836 */ /* 0x000fce0000000000 */
.L_x_16:
[----:B------:R-:W-:Y:S01]  /*0d10*/  LDS R12, [R25+-0x20] ;  /* 0xffffe000190c7984 */ /* 0x000fe20000000800 */
[----:B------:R-:W-:-:S03]  /*0d20*/  VIADD R24, R24, 0x10 ;  /* 0x0000001018187836 */ /* 0x000fc60000000000 */
[----:B------:R-:W0:Y:S02]  /*0d30*/  LDS R13, [R25+-0x1c] ;  /* 0xffffe400190d7984 */ /* 0x000e240000000800 */
[----:B------:R-:W-:Y:S02]  /*0d40*/  ISETP.NE.AND P2, PT, R24, RZ, PT ;  /* 0x000000ff1800720c */ /* 0x000fe40003f45270 */
[----:B------:R-:W-:Y:S04]  /*0d50*/  LDS R14, [R25+-0x18] ;  /* 0xffffe800190e7984 */ /* 0x000fe80000000800 */
[----:B------:R-:W1:Y:S04]  /*0d60*/  LDS R15, [R25+-0x14] ;  /* 0xffffec00190f7984 */ /* 0x000e680000000800 */
[----:B------:R-:W-:Y:S04]  /*0d70*/  LDS R16, [R25+-0x10] ;  /* 0xfffff00019107984 */ /* 0x000fe80000000800 */
[----:B------:R-:W2:Y:S04]  /*0d80*/  LDS R17, [R25+-0xc] ;  /* 0xfffff40019117984 */ /* 0x000ea80000000800 */
[----:B------:R-:W-:Y:S04]  /*0d90*/  LDS R18, [R25+-0x8] ;  /* 0xfffff80019127984 */ /* 0x000fe80000000800 */
[----:B------:R-:W3:Y:S04]  /*0da0*/  LDS R19, [R25+-0x4] ;  /* 0xfffffc0019137984 */ /* 0x000ee80000000800 */
[----:B0-----:R-:W-:Y:S04]  /*0db0*/  STL.64 [R23+-0x20], R12 ;  /* 0xffffe00c17007387 */ /* 0x001fe80000100a00 */
[----:B------:R-:W-:Y:S04]  /*0dc0*/  LDS R12, [R25] ;  /* 0x00000000190c7984 */ /* 0x000fe80000000800 */
[----:B-1----:R-:W-:Y:S04]  /*0dd0*/  STL.64 [R23+-0x18], R14 ;  /* 0xffffe80e17007387 */ /* 0x002fe80000100a00 */
[----:B------:R-:W0:Y:S04]  /*0de0*/  LDS R13, [R25+0x4] ;  /* 0x00000400190d7984 */ /* 0x000e280000000800 */
[----:B--2---:R-:W-:Y:S04]  /*0df0*/  STL.64 [R23+-0x10], R16 ;  /* 0xfffff01017007387 */ /* 0x004fe80000100a00 */
[----:B------:R-:W-:Y:S04]  /*0e00*/  LDS R14, [R25+0x8] ;  /* 0x00000800190e7984 */ /* 0x000fe80000000800 */
[----:B---3--:R-:W-:Y:S04]  /*0e10*/  STL.64 [R23+-0x8], R18 ;  /* 0xfffff81217007387 */ /* 0x008fe80000100a00 */
[----:B------:R-:W1:Y:S04]  /*0e20*/  LDS R15, [R25+0xc] ;  /* 0x00000c00190f7984 */ /* 0x000e680000000800 */
[----:B------:R-:W-:Y:S04]  /*0e30*/  LDS R16, [R25+0x10] ;  /* 0x0000100019107984 */ /* 0x000fe80000000800 */
[----:B------:R-:W2:Y:S04]  /*0e40*/  LDS R17, [R25+0x14] ;  /* 0x0000140019117984 */ /* 0x000ea80000000800 */
[----:B------:R-:W-:Y:S04]  /*0e50*/  LDS R18, [R25+0x18] ;  /* 0x0000180019127984 */ /* 0x000fe80000000800 */
[----:B------:R3:W4:Y:S04]  /*0e60*/  LDS R19, [R25+0x1c] ;  /* 0x00001c0019137984 */ /* 0x0007280000000800 */
[----:B0-----:R-:W-:Y:S01]  /*0e70*/  STL.64 [R23], R12 ;  /* 0x0000000c17007387 */ /* 0x001fe20000100a00 */
[----:B---3--:R-:W-:-:S03]  /*0e80*/  VIADD R25, R25, 0x40 ;  /* 0x0000004019197836 */ /* 0x008fc60000000000 */
[----:B-1----:R-:W-:Y:S04]  /*0e90*/  STL.64 [R23+0x8], R14 ;  /* 0x0000080e17007387 */ /* 0x002fe80000100a00 */
[----:B--2---:R-:W-:Y:S04]  /*0ea0*/  STL.64 [R23+0x10], R16 ;  /* 0x0000101017007387 */ /* 0x004fe80000100a00 */
[----:B----4-:R0:W-:Y:S02]  /*0eb0*/  STL.64 [R23+0x18], R18 ;  /* 0x0000181217007387 */ /* 0x0101e40000100a00 */
[----:B0-----:R-:W-:Y:S01]  /*0ec0*/  VIADD R23, R23, 0x40 ;  /* 0x0000004017177836 */ /* 0x001fe20000000000 */
[----:B------:R-:W-:Y:S06]  /*0ed0*/  @P2 BRA `(.L_x_16) ;  /* 0xfffffffc008c2947 */ /* 0x000fec000383ffff */
[----:B------:R-:W-:-:S07]  /*0ee0*/  IMAD.MOV.U32 R24, RZ, RZ, R4 ;  /* 0x000000ffff187224 */ /* 0x000fce00078e0004 */
.L_x_15:
[----:B------:R-:W-:-:S13]  /*0ef0*/  ISETP.NE.AND P3, PT, R2, RZ, PT ;  /* 0x000000ff0200720c */ /* 0x000fda0003f65270 */
[----:B------:R-:W-:Y:S05]  /*0f00*/  @!P3 BRA `(.L_x_17) ;  /* 0x0000000000acb947 */ /* 0x000fea0003800000 */
[----:B------:R-:W-:Y:S02]  /*0f10*/  ISETP.GE.U32.AND P2, PT, R11, 0x7, PT ;  /* 0x000000070b00780c */ /* 0x000fe40003f46070 */
[----:B------:R-:W-:-:S11]  /*0f20*/  ISETP.NE.AND P5, PT, R3, RZ, PT ;  /* 0x000000ff0300720c */ /* 0x000fd60003fa5270 */
[----:B------:R-:W-:Y:S05]  /*0f30*/  @!P2 BRA `(.L_x_18) ;  /* 0x00000000003ca947 */ /* 0x000fea0003800000 */
[C---:B------:R-:W-:Y:S02]  /*0f40*/  IMAD R23, R24.reuse, 0x4, R21 ;  /* 0x0000000418177824 */ /* 0x040fe400078e0215 */
[C---:B------:R-:W-:Y:S02]  /*0f50*/  IMAD R25, R24.reuse, 0x4, R1 ;  /* 0x0000000418197824 */ /* 0x040fe400078e0201 */
[----:B------:R-:W-:Y:S01]  /*0f60*/  VIADD R24, R24, 0x8 ;  /* 0x0000000818187836 */ /* 0x000fe20000000000 */
[----:B------:R-:W-:Y:S04]  /*0f70*/  LDS R12, [R23] ;  /* 0x00000000170c7984 */ /* 0x000fe80000000800 */
[----:B------:R-:W0:Y:S04]  /*0f80*/  LDS R13, [R23+0x4] ;  /* 0x00000400170d7984 */ /* 0x000e280000000800 */
[----:B------:R-:W-:Y:S04]  /*0f90*/  LDS R14, [R23+0x8] ;  /* 0x00000800170e7984 */ /* 0x000fe80000000800 */
[----:B------:R-:W1:Y:S04]  /*0fa0*/  LDS R15, [R23+0xc] ;  /* 0x00000c00170f7984 */ /* 0x000e680000000800 */
[----:B------:R-:W-:Y:S04]  /*0fb0*/  LDS R16, [R23+0x10] ;  /* 0x0000100017107984 */ /* 0x000fe80000000800 */
[----:B------:R-:W2:Y:S04]  /*0fc0*/  LDS R17, [R23+0x14] ;  /* 0x0000140017117984 */ /* 0x000ea80000000800 */
[----:B------:R-:W-:Y:S04]  /*0fd0*/  LDS R18, [R23+0x18] ;  /* 0x0000180017127984 */ /* 0x000fe80000000800 */
[----:B------:R-:W3:Y:S04]  /*0fe0*/  LDS R19, [R23+0x1c] ;  /* 0x00001c0017137984 */ /* 0x000ee80000000800 */
[----:B0-----:R0:W-:Y:S04]  /*0ff0*/  STL.64 [R25], R12 ;  /* 0x0000000c19007387 */ /* 0x0011e80000100a00 */
[----:B-1----:R0:W-:Y:S04]  /*1000*/  STL.64 [R25+0x8], R14 ;  /* 0x0000080e19007387 */ /* 0x0021e80000100a00 */
[----:B--2---:R0:W-:Y:S04]  /*1010*/  STL.64 [R25+0x10], R16 ;  /* 0x0000101019007387 */ /* 0x0041e80000100a00 */
[----:B---3--:R0:W-:Y:S02]  /*1020*/  STL.64 [R25+0x18], R18 ;  /* 0x0000181219007387 */ /* 0x0081e40000100a00 */
.L_x_18:
[----:B------:R-:W-:Y:S05]  /*1030*/  @!P5 BRA `(.L_x_17) ;  /* 0x000000000060d947 */ /* 0x000fea0003800000 */
[----:B------:R-:W-:Y:S02]  /*1040*/  ISETP.GE.U32.AND P2, PT, R9, 0x3, PT ;  /* 0x000000030900780c */ /* 0x000fe40003f46070 */
[----:B------:R-:W-:-:S11]  /*1050*/  ISETP.NE.AND P5, PT, R5, RZ, PT ;  /* 0x000000ff0500720c */ /* 0x000fd60003fa5270 */
[----:B------:R-:W-:Y:S05]  /*1060*/  @!P2 BRA `(.L_x_19) ;  /* 0x000000000024a947 */ /* 0x000fea0003800000 */
[C---:B0-----:R-:W-:Y:S02]  /*1070*/  IMAD R16, R24.reuse, 0x4, R21 ;  /* 0x0000000418107824 */ /* 0x041fe400078e0215 */
[C---:B------:R-:W-:Y:S02]  /*1080*/  IMAD R17, R24.reuse, 0x4, R1 ;  /* 0x0000000418117824 */ /* 0x040fe400078e0201 */
[----:B------:R-:W-:Y:S01]  /*1090*/  VIADD R24, R24, 0x4 ;  /* 0x0000000418187836 */ /* 0x000fe20000000000 */
[----:B------:R-:W-:Y:S04]  /*10a0*/  LDS R12, [R16] ;  /* 0x00000000100c7984 */ /* 0x000fe80000000800 */
[----:B------:R-:W0:Y:S04]  /*10b0*/  LDS R13, [R16+0x4] ;  /* 0x00000400100d7984 */ /* 0x000e280000000800 */
[----:B------:R-:W-:Y:S04]  /*10c0*/  LDS R14, [R16+0x8] ;  /* 0x00000800100e7984 */ /* 0x000fe80000000800 */
[----:B------:R-:W1:Y:S04]  /*10d0*/  LDS R15, [R16+0xc] ;  /* 0x00000c00100f7984 */ /* 0x000e680000000800 */
[----:B0-----:R2:W-:Y:S04]  /*10e0*/  STL.64 [R17], R12 ;  /* 0x0000000c11007387 */ /* 0x0015e80000100a00 */
[----:B-1----:R2:W-:Y:S02]  /*10f0*/  STL.64 [R17+0x8], R14 ;  /* 0x0000080e11007387 */ /* 0x0025e40000100a00 */
.L_x_19:
[----:B------:R-:W-:Y:S05]  /*1100*/  @!P5 BRA `(.L_x_17) ;  /* 0x00000000002cd947 */ /* 0x000fea0003800000 */
[C---:B0-2---:R-:W-:Y:S01]  /*1110*/  IMAD R15, R24.reuse, 0x4, R21 ;  /* 0x00000004180f7824 */ /* 0x045fe200078e0215 */
[----:B------:R-:W-:Y:S01]  /*1120*/  ISETP.NE.AND P2, PT, R5, 0x1, PT ;  /* 0x000000010500780c */ /* 0x000fe20003f45270 */
[----:B------:R-:W-:-:S03]  /*1130*/  IMAD R13, R24, 0x4, R1 ;  /* 0x00000004180d7824 */ /* 0x000fc600078e0201 */
[----:B------:R-:W0:Y:S04]  /*1140*/  LDS R12, [R15] ;  /* 0x000000000f0c7984 */ /* 0x000e280000000800 */
[----:B0-----:R1:W-:Y:S05]  /*1150*/  STL [R13], R12 ;  /* 0x0000000c0d007387 */ /* 0x0013ea0000100800 */
[----:B------:R-:W-:Y:S05]  /*1160*/  @!P2 BRA `(.L_x_17) ;  /* 0x000000000014a947 */ /* 0x000fea0003800000 */
[----:B------:R-:W-:Y:S01]  /*1170*/  ISETP.NE.AND P2, PT, R5, 0x2, PT ;  /* 0x000000020500780c */ /* 0x000fe20003f45270 */
[----:B-1----:R-:W0:-:S12]  /*1180*/  LDS R12, [R15+0x4] ;  /* 0x000004000f0c7984 */ /* 0x002e180000000800 */
[----:B------:R-:W1:Y:S04]  /*1190*/  @P2 LDS R14, [R15+0x8] ;  /* 0x000008000f0e2984 */ /* 0x000e680000000800 */
[----:B0-----:R3:W-:Y:S04]  /*11a0*/  STL [R13+0x4], R12 ;  /* 0x0000040c0d007387 */ /* 0x0017e80000100800 */
[----:B-1----:R3:W-:Y:S02]  /*11b0*/  @P2 STL [R13+0x8], R14 ;  /* 0x0000080e0d002387 */ /* 0x0027e40000100800 */
.L_x_17:
[----:B------:R-:W-:-:S07]  /*11c0*/  IMAD.MOV.U32 R23, RZ, RZ, RZ ;  /* 0x000000ffff177224 */ /* 0x000fce00078e00ff */
.L_x_25:
[----:B0-----:R-:W-:Y:S01]  /*11d0*/  CS2R R24, SRZ ;  /* 0x0000000000187805 */ /* 0x001fe2000001ff00 */
[----:B------:R-:W-:Y:S06]  /*11e0*/  @!P4 BRA `(.L_x_20) ;  /* 0x000000040068c947 */ /* 0x000fec0003800000 */
[----:B------:R-:W-:Y:S01]  /*11f0*/  CS2R R24, SRZ ;  /* 0x0000000000187805 */ /* 0x000fe2000001ff00 */
[----:B------:R-:W0:Y:S01]  /*1200*/  LDCU UR4, c[0x0][0x380] ;  /* 0x00007000ff0477ac */ /* 0x000e220008000800 */
[----:B------:R-:W-:-:S05]  /*1210*/  NOP ;  /* 0x0000000000007918 */ /* 0x000fca0000000000 */
.L_x_21:
[----:B------:R-:W-:-:S05]  /*1220*/  IMAD R27, R25, 0x4, R1 ;  /* 0x00000004191b7824 */ /* 0x000fca00078e0201 */
[----:B--23--:R-:W2:Y:S04]  /*1230*/  LDL.64 R14, [R27] ;  /* 0x000000001b0e7983 */ /* 0x00cea80000100a00 */
[----:B------:R-:W3:Y:S04]  /*1240*/  LDL.64 R16, [R27+0x8] ;  /* 0x000008001b107983 */ /* 0x000ee80000100a00 */
[----:B------:R-:W4:Y:S04]  /*1250*/  LDL.64 R18, [R27+0x10] ;  /* 0x000010001b127983 */ /* 0x000f280000100a00 */
[----:B-1----:R-:W5:Y:S01]  /*1260*/  LDL.64 R12, [R27+0x18] ;  /* 0x000018001b0c7983 */ /* 0x002f620000100a00 */
[----:B------:R-:W-:-:S05]  /*1270*/  LOP3.LUT R26, RZ, R25, RZ, 0x33, !PT ;  /* 0x00000019ff1a7212 */ /* 0x000fca00078e33ff */
[----:B0-----:R-:W-:Y:S01]  /*1280*/  VIADD R29, R26, UR4 ;  /* 0x000000041a1d7c36 */ /* 0x001fe20008000000 */
[----:B------:R-:W-:Y:S02]  /*1290*/  IADD3 R26, PT, PT, -R25, UR4, RZ ;  /* 0x00000004191a7c10 */ /* 0x000fe4000fffe1ff */
[-C--:B--2---:R-:W-:Y:S02]  /*12a0*/  SHF.R.U32.HI R14, RZ, R23.reuse, R14 ;  /* 0x00000017ff0e7219 */ /* 0x084fe4000001160e */
[----:B------:R-:W-:Y:S02]  /*12b0*/  SHF.R.U32.HI R15, RZ, R23, R15 ;  /* 0x00000017ff0f7219 */ /* 0x000fe4000001160f */
[----:B------:R-:W-:Y:S02]  /*12c0*/  LOP3.LUT R14, R14, 0x1, RZ, 0xc0, !PT ;  /* 0x000000010e0e7812 */ /* 0x000fe400078ec0ff */
[----:B------:R-:W-:Y:S02]  /*12d0*/  LOP3.LUT R15, R15, 0x1, RZ, 0xc0, !PT ;  /* 0x000000010f0f7812 */ /* 0x000fe400078ec0ff */
[----:B------:R-:W-:Y:S01]  /*12e0*/  SHF.L.U32 R29, R14, R29, RZ ;  /* 0x0000001d0e1d7219 */ /* 0x000fe200000006ff */
[----:B------:R-:W-:Y:S01]  /*12f0*/  VIADD R14, R26, 0xfffffffe ;  /* 0xfffffffe1a0e7836 */ /* 0x000fe20000000000 */
[----:B---3--:R-:W-:-:S02]  /*1300*/  SHF.R.U32.HI R16, RZ, R23, R16 ;  /* 0x00000017ff107219 */ /* 0x008fc40000011610 */
[----:B------:R-:W-:Y:S02]  /*1310*/  SHF.R.U32.HI R17, RZ, R23, R17 ;  /* 0x00000017ff117219 */ /* 0x000fe40000011611 */
[----:B------:R-:W-:Y:S01]  /*1320*/  SHF.L.U32 R14, R15, R14, RZ ;  /* 0x0000000e0f0e7219 */ /* 0x000fe200000006ff */
[----:B------:R-:W-:Y:S01]  /*1330*/  VIADD R15, R26, 0xfffffffd ;  /* 0xfffffffd1a0f7836 */ /* 0x000fe20000000000 */
[----:B------:R-:W-:Y:S02]  /*1340*/  LOP3.LUT R17, R17, 0x1, RZ, 0xc0, !PT ;  /* 0x0000000111117812 */ /* 0x000fe400078ec0ff */
[----:B------:R-:W-:Y:S02]  /*1350*/  LOP3.LUT R29, R14, R29, R24, 0xfe, !PT ;  /* 0x0000001d0e1d7212 */ /* 0x000fe400078efe18 */
[----:B------:R-:W-:Y:S01]  /*1360*/  LOP3.LUT R14, R16, 0x1, RZ, 0xc0, !PT ;  /* 0x00000001100e7812 */ /* 0x000fe200078ec0ff */
[----:B------:R-:W-:Y:S01]  /*1370*/  VIADD R16, R26, 0xfffffffc ;  /* 0xfffffffc1a107836 */ /* 0x000fe20000000000 */
[----:B----4-:R-:W-:-:S02]  /*1380*/  SHF.R.U32.HI R18, RZ, R23, R18 ;  /* 0x00000017ff127219 */ /* 0x010fc40000011612 */
[----:B------:R-:W-:Y:S01]  /*1390*/  SHF.L.U32 R14, R14, R15, RZ ;  /* 0x0000000f0e0e7219 */ /* 0x000fe200000006ff */
[----:B------:R-:W-:Y:S01]  /*13a0*/  VIADD R15, R26, 0xfffffffb ;  /* 0xfffffffb1a0f7836 */ /* 0x000fe20000000000 */
[----:B------:R-:W-:Y:S02]  /*13b0*/  SHF.L.U32 R16, R17, R16, RZ ;  /* 0x0000001011107219 */ /* 0x000fe400000006ff */
[----:B------:R-:W-:Y:S02]  /*13c0*/  SHF.R.U32.HI R19, RZ, R23, R19 ;  /* 0x00000017ff137219 */ /* 0x000fe40000011613 */
[----:B------:R-:W-:Y:S01]  /*13d0*/  LOP3.LUT R29, R16, R14, R29, 0xfe, !PT ;  /* 0x0000000e101d7212 */ /* 0x000fe200078efe1d */
[----:B------:R-:W-:Y:S01]  /*13e0*/  VIADD R14, R26, 0xfffffffa ;  /* 0xfffffffa1a0e7836 */ /* 0x000fe20000000000 */
[----:B------:R-:W-:Y:S02]  /*13f0*/  LOP3.LUT R18, R18, 0x1, RZ, 0xc0, !PT ;  /* 0x0000000112127812 */ /* 0x000fe400078ec0ff */
[----:B------:R-:W-:-:S02]  /*1400*/  LOP3.LUT R19, R19, 0x1, RZ, 0xc0, !PT ;  /* 0x0000000113137812 */ /* 0x000fc400078ec0ff */
[----:B------:R-:W-:Y:S02]  /*1410*/  SHF.L.U32 R18, R18, R15, RZ ;  /* 0x0000000f12127219 */ /* 0x000fe400000006ff */
[----:B------:R-:W-:Y:S02]  /*1420*/  SHF.L.U32 R19, R19, R14, RZ ;  /* 0x0000000e13137219 */ /* 0x000fe400000006ff */
[----:B------:R-:W2:Y:S01]  /*1430*/  LDL.64 R14, [R27+0x20] ;  /* 0x000020001b0e7983 */ /* 0x000ea20000100a00 */
[-C--:B-----5:R-:W-:Y:S02]  /*1440*/  SHF.R.U32.HI R13, RZ, R23.reuse, R13 ;  /* 0x00000017ff0d7219 */ /* 0x0a0fe4000001160d */
[----:B------:R-:W-:Y:S02]  /*1450*/  SHF.R.U32.HI R12, RZ, R23, R12 ;  /* 0x00000017ff0c7219 */ /* 0x000fe4000001160c */
[----:B------:R-:W-:Y:S01]  /*1460*/  LOP3.LUT R17, R13, 0x1, RZ, 0xc0, !PT ;  /* 0x000000010d117812 */ /* 0x000fe200078ec0ff */
[----:B------:R-:W-:Y:S01]  /*1470*/  VIADD R13, R26, 0xfffffff9 ;  /* 0xfffffff91a0d7836 */ /* 0x000fe20000000000 */
[----:B------:R-:W-:-:S02]  /*1480*/  LOP3.LUT R12, R12, 0x1, RZ, 0xc0, !PT ;  /* 0x000000010c0c7812 */ /* 0x000fc400078ec0ff */
[----:B------:R-:W-:Y:S01]  /*1490*/  LOP3.LUT R29, R19, R18, R29, 0xfe, !PT ;  /* 0x00000012131d7212 */ /* 0x000fe200078efe1d */
[----:B------:R-:W-:Y:S01]  /*14a0*/  VIADD R18, R26, 0xfffffff8 ;  /* 0xfffffff81a127836 */ /* 0x000fe20000000000 */
[----:B------:R-:W-:Y:S02]  /*14b0*/  SHF.L.U32 R16, R12, R13, RZ ;  /* 0x0000000d0c107219 */ /* 0x000fe400000006ff */
[----:B------:R-:W3:Y:S02]  /*14c0*/  LDL.64 R12, [R27+0x28] ;  /* 0x000028001b0c7983 */ /* 0x000ee40000100a00 */
[----:B------:R-:W-:Y:S02]  /*14d0*/  SHF.L.U32 R17, R17, R18, RZ ;  /* 0x0000001211117219 */ /* 0x000fe400000006ff */
[----:B------:R-:W4:Y:S02]  /*14e0*/  LDL.64 R18, [R27+0x38] ;  /* 0x000038001b127983 */ /* 0x000f240000100a00 */
[----:B------:R-:W-:-:S02]  /*14f0*/  LOP3.LUT R29, R17, R16, R29, 0xfe, !PT ;  /* 0x00000010111d7212 */ /* 0x000fc400078efe1d */
[----:B------:R-:W5:Y:S01]  /*1500*/  LDL.64 R16, [R27+0x30] ;  /* 0x000030001b107983 */ /* 0x000f620000100a00 */
[----:B------:R-:W-:Y:S02]  /*1510*/  VIADD R24, R26, 0xfffffff7 ;  /* 0xfffffff71a187836 */ /* 0x000fe40000000000 */
[----:B------:R-:W-:-:S05]  /*1520*/  VIADD R25, R25, 0x10 ;  /* 0x0000001019197836 */ /* 0x000fca0000000000 */
[----:B------:R-:W-:Y:S02]  /*1530*/  ISETP.NE.AND P2, PT, R25, R4, PT ;  /* 0x000000041900720c */ /* 0x000fe40003f45270 */
[-C--:B--2---:R-:W-:Y:S02]  /*1540*/  SHF.R.U32.HI R14, RZ, R23.reuse, R14 ;  /* 0x00000017ff0e7219 */ /* 0x084fe4000001160e */
[----:B------:R-:W-:Y:S02]  /*1550*/  SHF.R.U32.HI R15, RZ, R23, R15 ;  /* 0x00000017ff0f7219 */ /* 0x000fe4000001160f */
[----:B------:R-:W-:Y:S02]  /*1560*/  LOP3.LUT R14, R14, 0x1, RZ, 0xc0, !PT ;  /* 0x000000010e0e7812 */ /* 0x000fe400078ec0ff */
[----:B------:R-:W-:Y:S02]  /*1570*/  LOP3.LUT R15, R15, 0x1, RZ, 0xc0, !PT ;  /* 0x000000010f0f7812 */ /* 0x000fe400078ec0ff */
[----:B------:R-:W-:Y:S01]  /*1580*/  SHF.L.U32 R14, R14, R24, RZ ;  /* 0x000000180e0e7219 */ /* 0x000fe200000006ff */
[----:B------:R-:W-:-:S05]  /*1590*/  VIADD R24, R26, 0xfffffff6 ;  /* 0xfffffff61a187836 */ /* 0x000fca0000000000 */
[----:B------:R-:W-:Y:S02]  /*15a0*/  SHF.L.U32 R15, R15, R24, RZ ;  /* 0x000000180f0f7219 */ /* 0x000fe400000006ff */
[-C--:B---3--:R-:W-:Y:S02]  /*15b0*/  SHF.R.U32.HI R12, RZ, R23.reuse, R12 ;  /* 0x00000017ff0c7219 */ /* 0x088fe4000001160c */
[----:B------:R-:W-:Y:S02]  /*15c0*/  LOP3.LUT R14, R15, R14, R29, 0xfe, !PT ;  /* 0x0000000e0f0e7212 */ /* 0x000fe400078efe1d */
[----:B------:R-:W-:Y:S01]  /*15d0*/  SHF.R.U32.HI R15, RZ, R23, R13 ;  /* 0x00000017ff0f7219 */ /* 0x000fe2000001160d */
[----:B------:R-:W-:Y:S01]  /*15e0*/  VIADD R13, R26, 0xfffffff5 ;  /* 0xfffffff51a0d7836 */ /* 0x000fe20000000000 */
[----:B------:R-:W-:Y:S02]  /*15f0*/  LOP3.LUT R12, R12, 0x1, RZ, 0xc0, !PT ;  /* 0x000000010c0c7812 */ /* 0x000fe400078ec0ff */
[----:B------:R-:W-:-:S02]  /*1600*/  LOP3.LUT R15, R15, 0x1, RZ, 0xc0, !PT ;  /* 0x000000010f0f7812 */ /* 0x000fc400078ec0ff */
[----:B------:R-:W-:Y:S01]  /*1610*/  SHF.L.U32 R13, R12, R13, RZ ;  /* 0x0000000d0c0d7219 */ /* 0x000fe200000006ff */
[----:B------:R-:W-:Y:S01]  /*1620*/  VIADD R12, R26, 0xfffffff4 ;  /* 0xfffffff41a0c7836 */ /* 0x000fe20000000000 */
[----:B-----5:R-:W-:-:S04]  /*1630*/  SHF.R.U32.HI R16, RZ, R23, R16 ;  /* 0x00000017ff107219 */ /* 0x020fc80000011610 */
[----:B------:R-:W-:Y:S02]  /*1640*/  SHF.L.U32 R12, R15, R12, RZ ;  /* 0x0000000c0f0c7219 */ /* 0x000fe400000006ff */
[----:B------:R-:W-:Y:S02]  /*1650*/  SHF.R.U32.HI R17, RZ, R23, R17 ;  /* 0x00000017ff117219 */ /* 0x000fe40000011611 */
[----:B------:R-:W-:Y:S01]  /*1660*/  LOP3.LUT R14, R12, R13, R14, 0xfe, !PT ;  /* 0x0000000d0c0e7212 */ /* 0x000fe200078efe0e */
[----:B------:R-:W-:Y:S01]  /*1670*/  VIADD R12, R26, 0xfffffff3 ;  /* 0xfffffff31a0c7836 */ /* 0x000fe20000000000 */
[----:B------:R-:W-:Y:S01]  /*1680*/  LOP3.LUT R13, R16, 0x1, RZ, 0xc0, !PT ;  /* 0x00000001100d7812 */ /* 0x000fe200078ec0ff */
[----:B------:R-:W-:Y:S01]  /*1690*/  VIADD R16, R26, 0xfffffff2 ;  /* 0xfffffff21a107836 */ /* 0x000fe20000000000 */
[----:B------:R-:W-:Y:S02]  /*16a0*/  LOP3.LUT R17, R17, 0x1, RZ, 0xc0, !PT ;  /* 0x0000000111117812 */ /* 0x000fe400078ec0ff */
[----:B----4-:R-:W-:-:S02]  /*16b0*/  SHF.R.U32.HI R18, RZ, R23, R18 ;  /* 0x00000017ff127219 */ /* 0x010fc40000011612 */
[----:B------:R-:W-:Y:S01]  /*16c0*/  SHF.R.U32.HI R19, RZ, R23, R19 ;  /* 0x00000017ff137219 */ /* 0x000fe20000011613 */
[C---:B------:R-:W-:Y:S01]  /*16d0*/  VIADD R15, R26.reuse, 0xfffffff1 ;  /* 0xfffffff11a0f7836 */ /* 0x040fe20000000000 */
[----:B------:R-:W-:Y:S01]  /*16e0*/  SHF.L.U32 R13, R13, R12, RZ ;  /* 0x0000000c0d0d7219 */ /* 0x000fe200000006ff */
[----:B------:R-:W-:Y:S01]  /*16f0*/  VIADD R26, R26, 0xfffffff0 ;  /* 0xfffffff01a1a7836 */ /* 0x000fe20000000000 */
[----:B------:R-:W-:Y:S02]  /*1700*/  SHF.L.U32 R16, R17, R16, RZ ;  /* 0x0000001011107219 */ /* 0x000fe400000006ff */
[----:B------:R-:W-:Y:S02]  /*1710*/  LOP3.LUT R18, R18, 0x1, RZ, 0xc0, !PT ;  /* 0x0000000112127812 */ /* 0x000fe400078ec0ff */
[----:B------:R-:W-:Y:S02]  /*1720*/  LOP3.LUT R19, R19, 0x1, RZ, 0xc0, !PT ;  /* 0x0000000113137812 */ /* 0x000fe400078ec0ff */
[----:B------:R-:W-:-:S02]  /*1730*/  LOP3.LUT R13, R16, R13, R14, 0xfe, !PT ;  /* 0x0000000d100d7212 */ /* 0x000fc400078efe0e */
[----:B------:R-:W-:Y:S02]  /*1740*/  SHF.L.U32 R18, R18, R15, RZ ;  /* 0x0000000f12127219 */ /* 0x000fe400000006ff */
[----:B------:R-:W-:-:S04]  /*1750*/  SHF.L.U32 R19, R19, R26, RZ ;  /* 0x0000001a13137219 */ /* 0x000fc800000006ff */
[----:B------:R-:W-:Y:S01]  /*1760*/  LOP3.LUT R24, R19, R18, R13, 0xfe, !PT ;  /* 0x0000001213187212 */ /* 0x000fe200078efe0d */
[----:B------:R-:W-:Y:S06]  /*1770*/  @P2 BRA `(.L_x_21) ;  /* 0xfffffff800a82947 */ /* 0x000fec000383ffff */
[----:B------:R-:W-:-:S07]  /*1780*/  IMAD.MOV.U32 R25, RZ, RZ, R4 ;  /* 0x000000ffff197224 */ /* 0x000fce00078e0004 */
.L_x_20:
[----:B------:R-:W-:Y:S05]  /*1790*/  @!P3 BRA `(.L_x_22) ;  /* 0x000000040098b947 */ /* 0x000fea0003800000 */
[----:B------:R-:W-:Y:S02]  /*17a0*/  ISETP.GE.U32.AND P2, PT, R11, 0x7, PT ;  /* 0x000000070b00780c */ /* 0x000fe40003f46070 */
[----:B------:R-:W-:-:S11]  /*17b0*/  ISETP.NE.AND P5, PT, R3, RZ, PT ;  /* 0x000000ff0300720c */ /* 0x000fd60003fa5270 */
[----:B------:R-:W-:Y:S05]  /*17c0*/  @!P2 BRA `(.L_x_23) ;  /* 0x0000000000b4a947 */ /* 0x000fea0003800000 */
[----:B------:R-:W-:Y:S01]  /*17d0*/  IMAD R27, R25, 0x4, R1 ;  /* 0x00000004191b7824 */ /* 0x000fe200078e0201 */
[----:B------:R-:W0:Y:S04]  /*17e0*/  LDCU UR4, c[0x0][0x380] ;  /* 0x00007000ff0477ac */ /* 0x000e280008000800 */
[----:B-123--:R-:W2:Y:S04]  /*17f0*/  LDL.64 R12, [R27] ;  /* 0x000000001b0c7983 */ /* 0x00eea80000100a00 */
[----:B------:R-:W3:Y:S04]  /*1800*/  LDL.64 R14, [R27+0x8] ;  /* 0x000008001b0e7983 */ /* 0x000ee80000100a00 */
[----:B------:R-:W4:Y:S04]  /*1810*/  LDL.64 R16, [R27+0x10] ;  /* 0x000010001b107983 */ /* 0x000f280000100a00 */
[----:B------:R1:W5:Y:S01]  /*1820*/  LDL.64 R18, [R27+0x18] ;  /* 0x000018001b127983 */ /* 0x0003620000100a00 */
[----:B------:R-:W-:-:S05]  /*1830*/  LOP3.LUT R26, RZ, R25, RZ, 0x33, !PT ;  /* 0x00000019ff1a7212 */ /* 0x000fca00078e33ff */
[----:B0-----:R-:W-:Y:S01]  /*1840*/  VIADD R29, R26, UR4 ;  /* 0x000000041a1d7c36 */ /* 0x001fe20008000000 */
[-C--:B--2---:R-:W-:Y:S02]  /*1850*/  SHF.R.U32.HI R12, RZ, R23.reuse, R12 ;  /* 0x00000017ff0c7219 */ /* 0x084fe4000001160c */
[-C--:B------:R-:W-:Y:S02]  /*1860*/  SHF.R.U32.HI R13, RZ, R23.reuse, R13 ;  /* 0x00000017ff0d7219 */ /* 0x080fe4000001160d */
[----:B------:R-:W-:Y:S02]  /*1870*/  LOP3.LUT R12, R12, 0x1, RZ, 0xc0, !PT ;  /* 0x000000010c0c7812 */ /* 0x000fe400078ec0ff */
[----:B---3--:R-:W-:Y:S02]  /*1880*/  SHF.R.U32.HI R14, RZ, R23, R14 ;  /* 0x00000017ff0e7219 */ /* 0x008fe4000001160e */
[----:B------:R-:W-:Y:S02]  /*1890*/  SHF.L.U32 R26, R12, R29, RZ ;  /* 0x0000001d0c1a7219 */ /* 0x000fe400000006ff */
[C---:B------:R-:W-:Y:S01]  /*18a0*/  IADD3 R12, PT, PT, -R25.reuse, UR4, RZ ;  /* 0x00000004190c7c10 */ /* 0x040fe2000fffe1ff */
[----:B------:R-:W-:Y:S01]  /*18b0*/  VIADD R25, R25, 0x8 ;  /* 0x0000000819197836 */ /* 0x000fe20000000000 */
[----:B------:R-:W-:-:S02]  /*18c0*/  LOP3.LUT R13, R13, 0x1, RZ, 0xc0, !PT ;  /* 0x000000010d0d7812 */ /* 0x000fc400078ec0ff */
[----:B------:R-:W-:Y:S01]  /*18d0*/  LOP3.LUT R14, R14, 0x1, RZ, 0xc0, !PT ;  /* 0x000000010e0e7812 */ /* 0x000fe200078ec0ff */
[C---:B------:R-:W-:Y:S01]  /*18e0*/  VIADD R28, R12.reuse, 0xfffffffe ;  /* 0xfffffffe0c1c7836 */ /* 0x040fe20000000000 */
[-C--:B------:R-:W-:Y:S01]  /*18f0*/  SHF.R.U32.HI R15, RZ, R23.reuse, R15 ;  /* 0x00000017ff0f7219 */ /* 0x080fe2000001160f */
[----:B-1----:R-:W-:Y:S01]  /*1900*/  VIADD R27, R12, 0xfffffffd ;  /* 0xfffffffd0c1b7836 */ /* 0x002fe20000000000 */
[----:B----4-:R-:W-:Y:S02]  /*1910*/  SHF.R.U32.HI R16, RZ, R23, R16 ;  /* 0x00000017ff107219 */ /* 0x010fe40000011610 */
[----:B------:R-:W-:Y:S02]  /*1920*/  SHF.L.U32 R13, R13, R28, RZ ;  /* 0x0000001c0d0d7219 */ /* 0x000fe400000006ff */
[----:B------:R-:W-:Y:S02]  /*1930*/  SHF.L.U32 R14, R14, R27, RZ ;  /* 0x0000001b0e0e7219 */ /* 0x000fe400000006ff */
[----:B------:R-:W-:-:S02]  /*1940*/  LOP3.LUT R15, R15, 0x1, RZ, 0xc0, !PT ;  /* 0x000000010f0f7812 */ /* 0x000fc400078ec0ff */
[----:B------:R-:W-:Y:S01]  /*1950*/  LOP3.LUT R13, R14, R26, R13, 0xfe, !PT ;  /* 0x0000001a0e0d7212 */ /* 0x000fe200078efe0d */
[----:B------:R-:W-:Y:S01]  /*1960*/  VIADD R14, R12, 0xfffffffc ;  /* 0xfffffffc0c0e7836 */ /* 0x000fe20000000000 */
[----:B------:R-:W-:Y:S02]  /*1970*/  LOP3.LUT R16, R16, 0x1, RZ, 0xc0, !PT ;  /* 0x0000000110107812 */ /* 0x000fe400078ec0ff */
[-C--:B------:R-:W-:Y:S02]  /*1980*/  SHF.R.U32.HI R17, RZ, R23.reuse, R17 ;  /* 0x00000017ff117219 */ /* 0x080fe40000011611 */
[----:B------:R-:W-:Y:S01]  /*1990*/  SHF.L.U32 R14, R15, R14, RZ ;  /* 0x0000000e0f0e7219 */ /* 0x000fe200000006ff */
[----:B------:R-:W-:Y:S01]  /*19a0*/  VIADD R15, R12, 0xfffffffb ;  /* 0xfffffffb0c0f7836 */ /* 0x000fe20000000000 */
[----:B-----5:R-:W-:Y:S02]  /*19b0*/  SHF.R.U32.HI R18, RZ, R23, R18 ;  /* 0x00000017ff127219 */ /* 0x020fe40000011612 */
[----:B------:R-:W-:-:S02]  /*19c0*/  LOP3.LUT R17, R17, 0x1, RZ, 0xc0, !PT ;  /* 0x0000000111117812 */ /* 0x000fc400078ec0ff */
[----:B------:R-:W-:Y:S02]  /*19d0*/  SHF.L.U32 R15, R16, R15, RZ ;  /* 0x0000000f100f7219 */ /* 0x000fe400000006ff */
[----:B------:R-:W-:Y:S02]  /*19e0*/  SHF.R.U32.HI R19, RZ, R23, R19 ;  /* 0x00000017ff137219 */ /* 0x000fe40000011613 */
[----:B------:R-:W-:Y:S01]  /*19f0*/  LOP3.LUT R13, R15, R13, R14, 0xfe, !PT ;  /* 0x0000000d0f0d7212 */ /* 0x000fe200078efe0e */
[----:B------:R-:W-:Y:S01]  /*1a00*/  VIADD R14, R12, 0xfffffffa ;  /* 0xfffffffa0c0e7836 */ /* 0x000fe20000000000 */
[----:B------:R-:W-:Y:S01]  /*1a10*/  LOP3.LUT R18, R18, 0x1, RZ, 0xc0, !PT ;  /* 0x0000000112127812 */ /* 0x000fe200078ec0ff */
[C---:B------:R-:W-:Y:S01]  /*1a20*/  VIADD R15, R12.reuse, 0xfffffff9 ;  /* 0xfffffff90c0f7836 */ /* 0x040fe20000000000 */
[----:B------:R-:W-:Y:S01]  /*1a30*/  LOP3.LUT R19, R19, 0x1, RZ, 0xc0, !PT ;  /* 0x0000000113137812 */ /* 0x000fe200078ec0ff */
[----:B------:R-:W-:Y:S01]  /*1a40*/  VIADD R12, R12, 0xfffffff8 ;  /* 0xfffffff80c0c7836 */ /* 0x000fe20000000000 */
[----:B------:R-:W-:-:S02]  /*1a50*/  SHF.L.U32 R14, R17, R14, RZ ;  /* 0x0000000e110e7219 */ /* 0x000fc400000006ff */
[----:B------:R-:W-:Y:S02]  /*1a60*/  SHF.L.U32 R15, R18, R15, RZ ;  /* 0x0000000f120f7219 */ /* 0x000fe400000006ff */
[----:B------:R-:W-:Y:S02]  /*1a70*/  SHF.L.U32 R12, R19, R12, RZ ;  /* 0x0000000c130c7219 */ /* 0x000fe400000006ff */
[----:B------:R-:W-:-:S04]  /*1a80*/  LOP3.LUT R13, R15, R13, R14, 0xfe, !PT ;  /* 0x0000000d0f0d7212 */ /* 0x000fc800078efe0e */
[----:B------:R-:W-:-:S07]  /*1a90*/  LOP3.LUT R24, R24, R13, R12, 0xfe, !PT ;  /* 0x0000000d18187212 */ /* 0x000fce00078efe0c */
.L_x_23:
[----:B------:R-:W-:Y:S05]  /*1aa0*/  @!P5 BRA `(.L_x_22) ;  /* 0x0000000000d4d947 */ /* 0x000fea0003800000 */
[----:B------:R-:W-:Y:S02]  /*1ab0*/  ISETP.GE.U32.AND P2, PT, R9, 0x3, PT ;  /* 0x000000030900780c */ /* 0x000fe40003f46070 */
[----:B------:R-:W-:-:S11]  /*1ac0*/  ISETP.NE.AND P5, PT, R5, RZ, PT ;  /* 0x000000ff0500720c */ /* 0x000fd60003fa5270 */
[----:B------:R-:W-:Y:S05]  /*1ad0*/  @!P2 BRA `(.L_x_24) ;  /* 0x000000000064a947 */ /* 0x000fea0003800000 */
[----:B------:R-:W-:Y:S01]  /*1ae0*/  IMAD R16, R25, 0x4, R1 ;  /* 0x0000000419107824 */ /* 0x000fe200078e0201 */
[----:B------:R-:W0:Y:S04]  /*1af0*/  LDCU UR4, c[0x0][0x380] ;  /* 0x00007000ff0477ac */ /* 0x000e280008000800 */
[----:B-123--:R-:W2:Y:S04]  /*1b00*/  LDL.64 R12, [R16] ;  /* 0x00000000100c7983 */ /* 0x00eea80000100a00 */
[----:B------:R-:W3:Y:S01]  /*1b10*/  LDL.64 R14, [R16+0x8] ;  /* 0x00000800100e7983 */ /* 0x000ee20000100a00 */
[----:B------:R-:W-:-:S05]  /*1b20*/  LOP3.LUT R17, RZ, R25, RZ, 0x33, !PT ;  /* 0x00000019ff117212 */ /* 0x000fca00078e33ff */
[----:B0-----:R-:W-:Y:S01]  /*1b30*/  VIADD R18, R17, UR4 ;  /* 0x0000000411127c36 */ /* 0x001fe20008000000 */
[-C--:B--2---:R-:W-:Y:S02]  /*1b40*/  SHF.R.U32.HI R12, RZ, R23.reuse, R12 ;  /* 0x00000017ff0c7219 */ /* 0x084fe4000001160c */
[-C--:B------:R-:W-:Y:S02]  /*1b50*/  SHF.R.U32.HI R19, RZ, R23.reuse, R13 ;  /* 0x00000017ff137219 */ /* 0x080fe4000001160d */
[----:B------:R-:W-:Y:S02]  /*1b60*/  LOP3.LUT R17, R12, 0x1, RZ, 0xc0, !PT ;  /* 0x000000010c117812 */ /* 0x000fe400078ec0ff */
[C---:B------:R-:W-:Y:S01]  /*1b70*/  IADD3 R12, PT, PT, -R25.reuse, UR4, RZ ;  /* 0x00000004190c7c10 */ /* 0x040fe2000fffe1ff */
[----:B------:R-:W-:Y:S01]  /*1b80*/  VIADD R25, R25, 0x4 ;  /* 0x0000000419197836 */ /* 0x000fe20000000000 */
[----:B------:R-:W-:Y:S02]  /*1b90*/  SHF.L.U32 R13, R17, R18, RZ ;  /* 0x00000012110d7219 */ /* 0x000fe400000006ff */
[-C--:B---3--:R-:W-:Y:S01]  /*1ba0*/  SHF.R.U32.HI R17, RZ, R23.reuse, R14 ;  /* 0x00000017ff117219 */ /* 0x088fe2000001160e */
[C---:B------:R-:W-:Y:S01]  /*1bb0*/  VIADD R14, R12.reuse, 0xfffffffe ;  /* 0xfffffffe0c0e7836 */ /* 0x040fe20000000000 */
[----:B------:R-:W-:Y:S01]  /*1bc0*/  LOP3.LUT R19, R19, 0x1, RZ, 0xc0, !PT ;  /* 0x0000000113137812 */ /* 0x000fe200078ec0ff */
[C---:B------:R-:W-:Y:S01]  /*1bd0*/  VIADD R16, R12.reuse, 0xfffffffd ;  /* 0xfffffffd0c107836 */ /* 0x040fe20000000000 */
[----:B------:R-:W-:Y:S01]  /*1be0*/  SHF.R.U32.HI R15, RZ, R23, R15 ;  /* 0x00000017ff0f7219 */ /* 0x000fe2000001160f */
[----:B------:R-:W-:Y:S01]  /*1bf0*/  VIADD R12, R12, 0xfffffffc ;  /* 0xfffffffc0c0c7836 */ /* 0x000fe20000000000 */
[----:B------:R-:W-:-:S02]  /*1c00*/  LOP3.LUT R17, R17, 0x1, RZ, 0xc0, !PT ;  /* 0x0000000111117812 */ /* 0x000fc400078ec0ff */
[----:B------:R-:W-:Y:S02]  /*1c10*/  SHF.L.U32 R14, R19, R14, RZ ;  /* 0x0000000e130e7219 */ /* 0x000fe400000006ff */
[----:B------:R-:W-:Y:S02]  /*1c20*/  LOP3.LUT R15, R15, 0x1, RZ, 0xc0, !PT ;  /* 0x000000010f0f7812 */ /* 0x000fe400078ec0ff */
[----:B------:R-:W-:Y:S02]  /*1c30*/  SHF.L.U32 R16, R17, R16, RZ ;  /* 0x0000001011107219 */ /* 0x000fe400000006ff */
[----:B------:R-:W-:Y:S02]  /*1c40*/  SHF.L.U32 R12, R15, R12, RZ ;  /* 0x0000000c0f0c7219 */ /* 0x000fe400000006ff */
[----:B------:R-:W-:-:S04]  /*1c50*/  LOP3.LUT R13, R16, R13, R14, 0xfe, !PT ;  /* 0x0000000d100d7212 */ /* 0x000fc800078efe0e */
[----:B------:R-:W-:-:S07]  /*1c60*/  LOP3.LUT R24, R24, R13, R12, 0xfe, !PT ;  /* 0x0000000d18187212 */ /* 0x000fce00078efe0c */
.L_x_24:
[----:B------:R-:W-:Y:S05]  /*1c70*/  @!P5 BRA `(.L_x_22) ;  /* 0x000000000060d947 */ /* 0x000fea0003800000 */
[----:B--23--:R-:W-:Y:S01]  /*1c80*/  IMAD R14, R25, 0x4, R1 ;  /* 0x00000004190e7824 */ /* 0x00cfe200078e0201 */
[----:B------:R-:W0:Y:S04]  /*1c90*/  LDCU UR4, c[0x0][0x380] ;  /* 0x00007000ff0477ac */ /* 0x000e280008000800 */
[----:B-1----:R-:W2:Y:S01]  /*1ca0*/  LDL.64 R12, [R14] ;  /* 0x000000000e0c7983 */ /* 0x002ea20000100a00 */
[----:B------:R-:W-:Y:S02]  /*1cb0*/  ISETP.NE.AND P2, PT, R5, 0x1, PT ;  /* 0x000000010500780c */ /* 0x000fe40003f45270 */
[----:B------:R-:W-:-:S05]  /*1cc0*/  LOP3.LUT R15, RZ, R25, RZ, 0x33, !PT ;  /* 0x00000019ff0f7212 */ /* 0x000fca00078e33ff */
[----:B0-----:R-:W-:Y:S01]  /*1cd0*/  VIADD R15, R15, UR4 ;  /* 0x000000040f0f7c36 */ /* 0x001fe20008000000 */
[----:B--2---:R-:W-:-:S04]  /*1ce0*/  SHF.R.U32.HI R12, RZ, R23, R12 ;  /* 0x00000017ff0c7219 */ /* 0x004fc8000001160c */
[----:B------:R-:W-:-:S04]  /*1cf0*/  LOP3.LUT R12, R12, 0x1, RZ, 0xc0, !PT ;  /* 0x000000010c0c7812 */ /* 0x000fc800078ec0ff */
[----:B------:R-:W-:-:S04]  /*1d00*/  SHF.L.U32 R15, R12, R15, RZ ;  /* 0x0000000f0c0f7219 */ /* 0x000fc800000006ff */
[----:B------:R-:W-:Y:S01]  /*1d10*/  LOP3.LUT R24, R15, R24, RZ, 0xfc, !PT ;  /* 0x000000180f187212 */ /* 0x000fe200078efcff */
[----:B------:R-:W-:Y:S06]  /*1d20*/  @!P2 BRA `(.L_x_22) ;  /* 0x000000000034a947 */ /* 0x000fec0003800000 */
[----:B------:R-:W-:-:S13]  /*1d30*/  ISETP.NE.AND P2, PT, R5, 0x2, PT ;  /* 0x000000020500780c */ /* 0x000fda0003f45270 */
[----:B------:R-:W2:Y:S01]  /*1d40*/  @P2 LDL R14, [R14+0x8] ;  /* 0x000008000e0e2983 */ /* 0x000ea20000100800 */
[----:B------:R-:W-:Y:S02]  /*1d50*/  IADD3 R16, PT, PT, -R25, UR4, RZ ;  /* 0x0000000419107c10 */ /* 0x000fe4000fffe1ff */
[----:B------:R-:W-:-:S03]  /*1d60*/  SHF.R.U32.HI R13, RZ, R23, R13 ;  /* 0x00000017ff0d7219 */ /* 0x000fc6000001160d */
[C---:B------:R-:W-:Y:S01]  /*1d70*/  VIADD R12, R16.reuse, 0xfffffffe ;  /* 0xfffffffe100c7836 */ /* 0x040fe20000000000 */
[----:B------:R-:W-:Y:S01]  /*1d80*/  LOP3.LUT R13, R13, 0x1, RZ, 0xc0, !PT ;  /* 0x000000010d0d7812 */ /* 0x000fe200078ec0ff */
[----:B------:R-:W-:-:S03]  /*1d90*/  @P2 VIADD R16, R16, 0xfffffffd ;  /* 0xfffffffd10102836 */ /* 0x000fc60000000000 */
[----:B------:R-:W-:-:S04]  /*1da0*/  SHF.L.U32 R13, R13, R12, RZ ;  /* 0x0000000c0d0d7219 */ /* 0x000fc800000006ff */
[----:B------:R-:W-:Y:S02]  /*1db0*/  LOP3.LUT R24, R13, R24, RZ, 0xfc, !PT ;  /* 0x000000180d187212 */ /* 0x000fe400078efcff */
[----:B--2---:R-:W-:-:S04]  /*1dc0*/  @P2 SHF.R.U32.HI R15, RZ, R23, R14 ;  /* 0x00000017ff0f2219 */ /* 0x004fc8000001160e */
[----:B------:R-:W-:-:S04]  /*1dd0*/  @P2 LOP3.LUT R15, R15, 0x1, RZ, 0xc0, !PT ;  /* 0x000000010f0f2812 */ /* 0x000fc800078ec0ff */
[----:B------:R-:W-:-:S04]  /*1de0*/  @P2 SHF.L.U32 R15, R15, R16, RZ ;  /* 0x000000100f0f2219 */ /* 0x000fc800000006ff */
[----:B------:R-:W-:-:S07]  /*1df0*/  @P2 LOP3.LUT R24, R15, R24, RZ, 0xfc, !PT ;  /* 0x000000180f182212 */ /* 0x000fce00078efcff */
.L_x_22:
[----:B------:R-:W0:Y:S01]  /*1e00*/  LDCU UR4, c[0x0][0x380] ;  /* 0x00007000ff0477ac */ /* 0x000e220008000800 */
[C---:B-123--:R-:W-:Y:S02]  /*1e10*/  IMAD R13, R23.reuse, 0x4, R8 ;  /* 0x00000004170d7824 */ /* 0x04efe400078e0208 */
[----:B------:R-:W-:-:S03]  /*1e20*/  VIADD R23, R23, 0x1 ;  /* 0x0000000117177836 */ /* 0x000fc60000000000 */
[----:B------:R4:W-:Y:S02]  /*1e30*/  STL [R13], R24 ;  /* 0x000000180d007387 */ /* 0x0009e40000100800 */
[----:B0-----:R-:W-:-:S13]  /*1e40*/  ISETP.NE.AND P2, PT, R23, UR4, PT ;  /* 0x0000000417007c0c */ /* 0x001fda000bf45270 */
[----:B----4-:R-:W-:Y:S05]  /*1e50*/  @P2 BRA `(.L_x_25) ;  /* 0xfffffff000dc2947 */ /* 0x010fea000383ffff */
[----:B------:R-:W2:Y:S01]  /*1e60*/  LDL R13, [R1+0x6c] ;  /* 0x00006c00010d7983 */ /* 0x000ea20000100800 */
[----:B------:R-:W-:Y:S03]  /*1e70*/  BSSY.RELIABLE B1, `(.L_x_26) ;  /* 0x0000018000017945 */ /* 0x000fe60003800100 */
[----:B------:R-:W2:Y:S02]  /*1e80*/  LDS R12, [R21] ;  /* 0x00000000150c7984 */ /* 0x000ea40000000800 */
[----:B--2---:R-:W-:-:S05]  /*1e90*/  IMAD.IADD R12, R12, 0x1, -R13 ;  /* 0x000000010c0c7824 */ /* 0x004fca00078e0a0d */
[C---:B------:R-:W-:Y:S02]  /*1ea0*/  ISETP.NE.AND P5, PT, R12.reuse, RZ, PT ;  /* 0x000000ff0c00720c */ /* 0x040fe40003fa5270 */
[----:B------:R-:W-:-:S11]  /*1eb0*/  ISETP.GT.AND P2, PT, R12, RZ, PT ;  /* 0x000000ff0c00720c */ /* 0x000fd60003f44270 */
[----:B------:R-:W-:Y:S05]  /*1ec0*/  @P5 BRA `(.L_x_27) ;  /* 0x00000000003c5947 */ /* 0x000fea0003800000 */
[----:B------:R-:W0:Y:S01]  /*1ed0*/  LDC R16, c[0x0][0x380] ;  /* 0x0000e000ff107b82 */ /* 0x000e220000000800 */
[----:B------:R-:W-:-:S07]  /*1ee0*/  IMAD.MOV.U32 R12, RZ, RZ, RZ ;  /* 0x000000ffff0c7224 */ /* 0x000fce00078e00ff */
.L_x_28:
[----:B------:R-:W-:Y:S02]  /*1ef0*/  VIADD R12, R12, 0x1 ;  /* 0x000000010c0c7836 */ /* 0x000fe40000000000 */
[----:B0-----:R-:W-:-:S05]  /*1f00*/  IMAD.MOV.U32 R13, RZ, RZ, R16 ;  /* 0x000000ffff0d7224 */ /* 0x001fca00078e0010 */
[----:B------:R-:W-:-:S13]  /*1f10*/  ISETP.NE.AND P2, PT, R12, R13, PT ;  /* 0x0000000d0c00720c */ /* 0x000fda0003f45270 */
[----:B------:R-:W-:Y:S05]  /*1f20*/  @!P2 BREAK.RELIABLE B1 ;  /* 0x000000000001a942 */ /* 0x000fea0003800100 */
[----:B------:R-:W-:Y:S05]  /*1f30*/  @!P2 BRA `(.L_x_14) ;  /* 0x0000001c00d8a947 */ /* 0x000fea0003800000 */
[----:B------:R-:W-:-:S06]  /*1f40*/  IMAD R14, R12, 0x4, R8 ;  /* 0x000000040c0e7824 */ /* 0x000fcc00078e0208 */
[----:B------:R-:W2:Y:S01]  /*1f50*/  LDL R14, [R14] ;  /* 0x000000000e0e7983 */ /* 0x000ea20000100800 */
[----:B------:R-:W-:-:S06]  /*1f60*/  IMAD R13, R12, 0x4, R21 ;  /* 0x000000040c0d7824 */ /* 0x000fcc00078e0215 */
[----:B------:R-:W2:Y:S02]  /*1f70*/  LDS R13, [R13] ;  /* 0x000000000d0d7984 */ /* 0x000ea40000000800 */
[----:B--2---:R-:W-:-:S05]  /*1f80*/  IMAD.IADD R15, R13, 0x1, -R14 ;  /* 0x000000010d0f7824 */ /* 0x004fca00078e0a0e */
[C---:B------:R-:W-:Y:S02]  /*1f90*/  ISETP.NE.AND P5, PT, R15.reuse, RZ, PT ;  /* 0x000000ff0f00720c */ /* 0x040fe40003fa5270 */
[----:B------:R-:W-:-:S11]  /*1fa0*/  ISETP.GT.AND P2, PT, R15, RZ, PT ;  /* 0x000000ff0f00720c */ /* 0x000fd60003f44270 */
[----:B------:R-:W-:Y:S05]  /*1fb0*/  @!P5 BRA `(.L_x_28) ;  /* 0xfffffffc00ccd947 */ /* 0x000fea000383ffff */
.L_x_27:
[----:B------:R-:W-:Y:S05]  /*1fc0*/  @P2 BREAK.RELIABLE B1 ;  /* 0x0000000000012942 */ /* 0x000fea0003800100 */
[----:B------:R-:W-:Y:S01]  /*1fd0*/  IMAD.MOV.U32 R12, RZ, RZ, RZ ;  /* 0x000000ffff0c7224 */ /* 0x000fe200078e00ff */
[----:B------:R-:W-:Y:S06]  /*1fe0*/  @P2 BRA `(.L_x_29) ;  /* 0x0000005400002947 */ /* 0x000fec0003800000 */
[----:B------:R-:W-:Y:S05]  /*1ff0*/  BSYNC.RELIABLE B1 ;  /* 0x0000000000017941 */ /* 0x000fea0003800100 */
.L_x_26:
[----:B------:R-:W-:Y:S01]  /*2000*/  BSSY.RECONVERGENT B5, `(.L_x_30) ;  /* 0x00000dd000057945 */ /* 0x000fe20003800200 */
[----:B------:R-:W-:-:S07]  /*2010*/  IMAD.MOV.U32 R12, RZ, RZ, RZ ;  /* 0x000000ffff0c7224 */ /* 0x000fce00078e00ff */
.L_x_37:
[----:B------:R-:W-:Y:S02]  /*2020*/  IMAD.MOV.U32 R13, RZ, RZ, RZ ;  /* 0x000000ffff0d7224 */ /* 0x000fe400078e00ff */
[----:B------:R-:W-:Y:S01]  /*2030*/  IMAD.MOV.U32 R16, RZ, RZ, RZ ;  /* 0x000000ffff107224 */ /* 0x000fe200078e00ff */
[----:B------:R-:W-:Y:S06]  /*2040*/  @!P4 BRA `(.L_x_31) ;  /* 0x000000040090c947 */ /* 0x000fec0003800000 */
[----:B------:R-:W-:Y:S01]  /*2050*/  BSSY.RECONVERGENT B6, `(.L_x_32) ;  /* 0x0000062000067945 */ /* 0x000fe20003800200 */
[----:B------:R-:W-:Y:S02]  /*2060*/  IMAD.MOV.U32 R15, RZ, RZ, RZ ;  /* 0x000000ffff0f7224 */ /* 0x000fe400078e00ff */
[----:B------:R-:W-:-:S07]  /*2070*/  IMAD.MOV.U32 R16, RZ, RZ, RZ ;  /* 0x000000ffff107224 */ /* 0x000fce00078e00ff */
.L_x_33:
[----:B------:R-:W-:Y:S01]  /*2080*/  IMAD R13, R15, 0x4, R8 ;  /* 0x000000040f0d7824 */ /* 0x000fe200078e0208 */
[----:B------:R-:W0:Y:S04]  /*2090*/  LDCU UR4, c[0x0][0x380] ;  /* 0x00007000ff0477ac */ /* 0x000e280008000800 */
[----:B------:R-:W2:Y:S04]  /*20a0*/  LDL R23, [R13] ;  /* 0x000000000d177983 */ /* 0x000ea80000100800 */
[----:B------:R-:W3:Y:S04]  /*20b0*/  LDL R25, [R13+0x4] ;  /* 0x000004000d197983 */ /* 0x000ee80000100800 */
[----:B------:R-:W4:Y:S04]  /*20c0*/  LDL R17, [R13+0x8] ;  /* 0x000008000d117983 */ /* 0x000f280000100800 */
[----:B------:R-:W5:Y:S01]  /*20d0*/  LDL R19, [R13+0xc] ;  /* 0x00000c000d137983 */ /* 0x000f620000100800 */
[----:B------:R-:W-:-:S05]  /*20e0*/  LOP3.LUT R14, RZ, R15, RZ, 0x33, !PT ;  /* 0x0000000fff0e7212 */ /* 0x000fca00078e33ff */
[----:B0-----:R-:W-:Y:S01]  /*20f0*/  VIADD R14, R14, UR4 ;  /* 0x000000040e0e7c36 */ /* 0x001fe20008000000 */
[----:B--2---:R-:W-:-:S04]  /*2100*/  SHF.R.U32.HI R23, RZ, R12, R23 ;  /* 0x0000000cff177219 */ /* 0x004fc80000011617 */
[----:B------:R-:W-:-:S04]  /*2110*/  LOP3.LUT R23, R23, 0x1, RZ, 0xc0, !PT ;  /* 0x0000000117177812 */ /* 0x000fc800078ec0ff */
[----:B------:R-:W-:Y:S02]  /*2120*/  SHF.L.U32 R27, R23, R14, RZ ;  /* 0x0000000e171b7219 */ /* 0x000fe400000006ff */
[----:B------:R-:W2:Y:S01]  /*2130*/  LDL R23, [R13+0x10] ;  /* 0x000010000d177983 */ /* 0x000ea20000100800 */
[----:B------:R-:W-:Y:S02]  /*2140*/  IADD3 R14, PT, PT, -R15, UR4, RZ ;  /* 0x000000040f0e7c10 */ /* 0x000fe4000fffe1ff */
[----:B---3--:R-:W-:Y:S02]  /*2150*/  SHF.R.U32.HI R18, RZ, R12, R25 ;  /* 0x0000000cff127219 */ /* 0x008fe40000011619 */
[----:B------:R-:W3:Y:S01]  /*2160*/  LDL R25, [R13+0x14] ;  /* 0x000014000d197983 */ /* 0x000ee20000100800 */
[----:B------:R-:W-:Y:S01]  /*2170*/  VIADD R29, R14, 0xfffffffe ;  /* 0xfffffffe0e1d7836 */ /* 0x000fe20000000000 */
[----:B------:R-:W-:-:S04]  /*2180*/  LOP3.LUT R18, R18, 0x1, RZ, 0xc0, !PT ;  /* 0x0000000112127812 */ /* 0x000fc800078ec0ff */
[----:B------:R-:W-:-:S04]  /*2190*/  SHF.L.U32 R18, R18, R29, RZ ;  /* 0x0000001d12127219 */ /* 0x000fc800000006ff */
[----:B------:R-:W-:Y:S02]  /*21a0*/  LOP3.LUT R16, R18, R27, R16, 0xfe, !PT ;  /* 0x0000001b12107212 */ /* 0x000fe400078efe10 */
[----:B------:R-:W3:Y:S01]  /*21b0*/  LDL R27, [R13+0x18] ;  /* 0x000018000d1b7983 */ /* 0x000ee20000100800 */
[-C--:B----4-:R-:W-:Y:S02]  /*21c0*/  SHF.R.U32.HI R17, RZ, R12.reuse, R17 ;  /* 0x0000000cff117219 */ /* 0x090fe40000011611 */
[----:B-----5:R-:W-:Y:S01]  /*21d0*/  SHF.R.U32.HI R22, RZ, R12, R19 ;  /* 0x0000000cff167219 */ /* 0x020fe20000011613 */
[C---:B------:R-:W-:Y:S01]  /*21e0*/  VIADD R18, R14.reuse, 0xfffffffd ;  /* 0xfffffffd0e127836 */ /* 0x040fe20000000000 */
[----:B------:R-:W4:Y:S01]  /*21f0*/  LDL R19, [R13+0x1c] ;  /* 0x00001c000d137983 */ /* 0x000f220000100800 */
[----:B------:R-:W-:Y:S01]  /*2200*/  LOP3.LUT R17, R17, 0x1, RZ, 0xc0, !PT ;  /* 0x0000000111117812 */ /* 0x000fe200078ec0ff */
[----:B------:R-:W-:Y:S01]  /*2210*/  VIADD R29, R14, 0xfffffffc ;  /* 0xfffffffc0e1d7836 */ /* 0x000fe20000000000 */
[----:B------:R-:W-:-:S02]  /*2220*/  LOP3.LUT R22, R22, 0x1, RZ, 0xc0, !PT ;  /* 0x0000000116167812 */ /* 0x000fc400078ec0ff */
[----:B------:R-:W-:Y:S02]  /*2230*/  SHF.L.U32 R17, R17, R18, RZ ;  /* 0x0000001211117219 */ /* 0x000fe400000006ff */
[----:B------:R-:W-:Y:S02]  /*2240*/  SHF.L.U32 R22, R22, R29, RZ ;  /* 0x0000001d16167219 */ /* 0x000fe400000006ff */
[----:B------:R-:W5:Y:S02]  /*2250*/  LDL R29, [R13+0x20] ;  /* 0x000020000d1d7983 */ /* 0x000f640000100800 */
[----:B------:R-:W-:Y:S02]  /*2260*/  LOP3.LUT R16, R22, R17, R16, 0xfe, !PT ;  /* 0x0000001116107212 */ /* 0x000fe400078efe10 */
[----:B------:R-:W5:Y:S01]  /*2270*/  LDL R17, [R13+0x24] ;  /* 0x000024000d117983 */ /* 0x000f620000100800 */
[----:B------:R-:W-:Y:S01]  /*2280*/  VIADD R18, R14, 0xfffffffb ;  /* 0xfffffffb0e127836 */ /* 0x000fe20000000000 */
[----:B--2---:R-:W-:-:S04]  /*2290*/  SHF.R.U32.HI R23, RZ, R12, R23 ;  /* 0x0000000cff177219 */ /* 0x004fc80000011617 */
[----:B------:R-:W-:Y:S02]  /*22a0*/  LOP3.LUT R23, R23, 0x1, RZ, 0xc0, !PT ;  /* 0x0000000117177812 */ /* 0x000fe400078ec0ff */
[----:B---3--:R-:W-:Y:S02]  /*22b0*/  SHF.R.U32.HI R25, RZ, R12, R25 ;  /* 0x0000000cff197219 */ /* 0x008fe40000011619 */
[----:B------:R-:W-:Y:S01]  /*22c0*/  SHF.L.U32 R23, R23, R18, RZ ;  /* 0x0000001217177219 */ /* 0x000fe200000006ff */
[----:B------:R-:W-:Y:S01]  /*22d0*/  VIADD R18, R14, 0xfffffffa ;  /* 0xfffffffa0e127836 */ /* 0x000fe20000000000 */
[----:B------:R-:W-:-:S04]  /*22e0*/  LOP3.LUT R25, R25, 0x1, RZ, 0xc0, !PT ;  /* 0x0000000119197812 */ /* 0x000fc800078ec0ff */
[----:B------:R-:W-:Y:S02]  /*22f0*/  SHF.L.U32 R18, R25, R18, RZ ;  /* 0x0000001219127219 */ /* 0x000fe400000006ff */
[-C--:B------:R-:W-:Y:S02]  /*2300*/  SHF.R.U32.HI R27, RZ, R12.reuse, R27 ;  /* 0x0000000cff1b7219 */ /* 0x080fe4000001161b */
[----:B------:R-:W-:Y:S01]  /*2310*/  LOP3.LUT R16, R18, R23, R16, 0xfe, !PT ;  /* 0x0000001712107212 */ /* 0x000fe200078efe10 */
[C---:B------:R-:W-:Y:S01]  /*2320*/  VIADD R18, R14.reuse, 0xfffffff9 ;  /* 0xfffffff90e127836 */ /* 0x040fe20000000000 */
[----:B------:R-:W-:Y:S02]  /*2330*/  LOP3.LUT R27, R27, 0x1, RZ, 0xc0, !PT ;  /* 0x000000011b1b7812 */ /* 0x000fe400078ec0ff */
[----:B----4-:R-:W-:Y:S01]  /*2340*/  SHF.R.U32.HI R19, RZ, R12, R19 ;  /* 0x0000000cff137219 */ /* 0x010fe20000011613 */
[----:B------:R-:W-:Y:S01]  /*2350*/  VIADD R25, R14, 0xfffffff8 ;  /* 0xfffffff80e197836 */ /* 0x000fe20000000000 */
[----:B------:R-:W-:Y:S01]  /*2360*/  SHF.L.U32 R27, R27, R18, RZ ;  /* 0x000000121b1b7219 */ /* 0x000fe200000006ff */
[----:B------:R-:W2:Y:S01]  /*2370*/  LDL R23, [R13+0x28] ;  /* 0x000028000d177983 */ /* 0x000ea20000100800 */
[----:B------:R-:W-:-:S03]  /*2380*/  LOP3.LUT R18, R19, 0x1, RZ, 0xc0, !PT ;  /* 0x0000000113127812 */ /* 0x000fc600078ec0ff */
[----:B------:R-:W3:Y:S01]  /*2390*/  LDL R19, [R13+0x2c] ;  /* 0x00002c000d137983 */ /* 0x000ee20000100800 */
[----:B------:R-:W-:Y:S02]  /*23a0*/  SHF.L.U32 R18, R18, R25, RZ ;  /* 0x0000001912127219 */ /* 0x000fe400000006ff */
[-C--:B-----5:R-:W-:Y:S01]  /*23b0*/  SHF.R.U32.HI R29, RZ, R12.reuse, R29 ;  /* 0x0000000cff1d7219 */ /* 0x0a0fe2000001161d */
[----:B------:R-:W4:Y:S01]  /*23c0*/  LDL R25, [R13+0x30] ;  /* 0x000030000d197983 */ /* 0x000f220000100800 */
[----:B------:R-:W-:Y:S02]  /*23d0*/  SHF.R.U32.HI R22, RZ, R12, R17 ;  /* 0x0000000cff167219 */ /* 0x000fe40000011611 */
[----:B------:R-:W-:Y:S01]  /*23e0*/  LOP3.LUT R16, R18, R27, R16, 0xfe, !PT ;  /* 0x0000001b12107212 */ /* 0x000fe200078efe10 */
[C---:B------:R-:W-:Y:S01]  /*23f0*/  VIADD R18, R14.reuse, 0xfffffff7 ;  /* 0xfffffff70e127836 */ /* 0x040fe20000000000 */
[----:B------:R-:W-:Y:S01]  /*2400*/  LOP3.LUT R27, R29, 0x1, RZ, 0xc0, !PT ;  /* 0x000000011d1b7812 */ /* 0x000fe200078ec0ff */
[----:B------:R-:W-:Y:S01]  /*2410*/  VIADD R29, R14, 0xfffffff6 ;  /* 0xfffffff60e1d7836 */ /* 0x000fe20000000000 */
[----:B------:R-:W-:Y:S01]  /*2420*/  LOP3.LUT R22, R22, 0x1, RZ, 0xc0, !PT ;  /* 0x0000000116167812 */ /* 0x000fe200078ec0ff */
[----:B------:R-:W5:Y:S01]  /*2430*/  LDL R17, [R13+0x34] ;  /* 0x000034000d117983 */ /* 0x000f620000100800 */
[----:B------:R-:W-:-:S02]  /*2440*/  SHF.L.U32 R27, R27, R18, RZ ;  /* 0x000000121b1b7219 */ /* 0x000fc400000006ff */
[----:B------:R-:W-:Y:S01]  /*2450*/  SHF.L.U32 R22, R22, R29, RZ ;  /* 0x0000001d16167219 */ /* 0x000fe200000006ff */
[----:B------:R-:W5:Y:S04]  /*2460*/  LDL R18, [R13+0x3c] ;  /* 0x00003c000d127983 */ /* 0x000f680000100800 */
[----:B------:R0:W5:Y:S01]  /*2470*/  LDL R29, [R13+0x38] ;  /* 0x000038000d1d7983 */ /* 0x0001620000100800 */
[----:B------:R-:W-:Y:S01]  /*2480*/  LOP3.LUT R16, R22, R27, R16, 0xfe, !PT ;  /* 0x0000001b16107212 */ /* 0x000fe200078efe10 */
[C---:B------:R-:W-:Y:S02]  /*2490*/  VIADD R22, R14.reuse, 0xfffffff5 ;  /* 0xfffffff50e167836 */ /* 0x040fe40000000000 */
[----:B------:R-:W-:Y:S02]  /*24a0*/  VIADD R15, R15, 0x10 ;  /* 0x000000100f0f7836 */ /* 0x000fe40000000000 */
[----:B------:R-:W-:-:S03]  /*24b0*/  VIADD R24, R14, 0xfffffff4 ;  /* 0xfffffff40e187836 */ /* 0x000fc60000000000 */
[----:B------:R-:W-:Y:S02]  /*24c0*/  ISETP.NE.AND P0, PT, R15, R4, PT ;  /* 0x000000040f00720c */ /* 0x000fe40003f05270 */
[-C--:B--2---:R-:W-:Y:S02]  /*24d0*/  SHF.R.U32.HI R23, RZ, R12.reuse, R23 ;  /* 0x0000000cff177219 */ /* 0x084fe40000011617 */
[-C--:B---3--:R-:W-:Y:S02]  /*24e0*/  SHF.R.U32.HI R19, RZ, R12.reuse, R19 ;  /* 0x0000000cff137219 */ /* 0x088fe40000011613 */
[----:B------:R-:W-:Y:S02]  /*24f0*/  LOP3.LUT R23, R23, 0x1, RZ, 0xc0, !PT ;  /* 0x0000000117177812 */ /* 0x000fe400078ec0ff */
[----:B------:R-:W-:Y:S02]  /*2500*/  LOP3.LUT R19, R19, 0x1, RZ, 0xc0, !PT ;  /* 0x0000000113137812 */ /* 0x000fe400078ec0ff */
[----:B----4-:R-:W-:-:S02]  /*2510*/  SHF.R.U32.HI R25, RZ, R12, R25 ;  /* 0x0000000cff197219 */ /* 0x010fc40000011619 */
[----:B------:R-:W-:Y:S01]  /*2520*/  SHF.L.U32 R23, R23, R22, RZ ;  /* 0x0000001617177219 */ /* 0x000fe200000006ff */
[C---:B------:R-:W-:Y:S01]  /*2530*/  VIADD R22, R14.reuse, 0xfffffff3 ;  /* 0xfffffff30e167836 */ /* 0x040fe20000000000 */
[----:B------:R-:W-:Y:S02]  /*2540*/  SHF.L.U32 R19, R19, R24, RZ ;  /* 0x0000001813137219 */ /* 0x000fe400000006ff */
[-C--:B-----5:R-:W-:Y:S01]  /*2550*/  SHF.R.U32.HI R17, RZ, R12.reuse, R17 ;  /* 0x0000000cff117219 */ /* 0x0a0fe20000011611 */
[----:B------:R-:W-:Y:S01]  /*2560*/  VIADD R24, R14, 0xfffffff2 ;  /* 0xfffffff20e187836 */ /* 0x000fe20000000000 */
[----:B0-----:R-:W-:Y:S02]  /*2570*/  LOP3.LUT R13, R25, 0x1, RZ, 0xc0, !PT ;  /* 0x00000001190d7812 */ /* 0x001fe400078ec0ff */
[----:B------:R-:W-:Y:S02]  /*2580*/  LOP3.LUT R17, R17, 0x1, RZ, 0xc0, !PT ;  /* 0x0000000111117812 */ /* 0x000fe400078ec0ff */
[----:B------:R-:W-:-:S02]  /*2590*/  SHF.R.U32.HI R18, RZ, R12, R18 ;  /* 0x0000000cff127219 */ /* 0x000fc40000011612 */
[----:B------:R-:W-:Y:S02]  /*25a0*/  SHF.R.U32.HI R29, RZ, R12, R29 ;  /* 0x0000000cff1d7219 */ /* 0x000fe4000001161d */
[----:B------:R-:W-:Y:S01]  /*25b0*/  LOP3.LUT R16, R19, R23, R16, 0xfe, !PT ;  /* 0x0000001713107212 */ /* 0x000fe200078efe10 */
[C---:B------:R-:W-:Y:S01]  /*25c0*/  VIADD R19, R14.reuse, 0xfffffff0 ;  /* 0xfffffff00e137836 */ /* 0x040fe20000000000 */
[----:B------:R-:W-:Y:S01]  /*25d0*/  SHF.L.U32 R13, R13, R22, RZ ;  /* 0x000000160d0d7219 */ /* 0x000fe200000006ff */
[----:B------:R-:W-:Y:S01]  /*25e0*/  VIADD R22, R14, 0xfffffff1 ;  /* 0xfffffff10e167836 */ /* 0x000fe20000000000 */
[----:B------:R-:W-:Y:S02]  /*25f0*/  SHF.L.U32 R17, R17, R24, RZ ;  /* 0x0000001811117219 */ /* 0x000fe400000006ff */
[----:B------:R-:W-:Y:S02]  /*2600*/  LOP3.LUT R29, R29, 0x1, RZ, 0xc0, !PT ;  /* 0x000000011d1d7812 */ /* 0x000fe400078ec0ff */
[----:B------:R-:W-:-:S02]  /*2610*/  LOP3.LUT R18, R18, 0x1, RZ, 0xc0, !PT ;  /* 0x0000000112127812 */ /* 0x000fc400078ec0ff */
[----:B------:R-:W-:Y:S02]  /*2620*/  LOP3.LUT R16, R17, R13, R16, 0xfe, !PT ;  /* 0x0000000d11107212 */ /* 0x000fe400078efe10 */
[----:B------:R-:W-:Y:S02]  /*2630*/  SHF.L.U32 R29, R29, R22, RZ ;  /* 0x000000161d1d7219 */ /* 0x000fe400000006ff */
[----:B------:R-:W-:-:S04]  /*2640*/  SHF.L.U32 R18, R18, R19, RZ ;  /* 0x0000001312127219 */ /* 0x000fc800000006ff */
[----:B------:R-:W-:Y:S01]  /*2650*/  LOP3.LUT R16, R18, R29, R16, 0xfe, !PT ;  /* 0x0000001d12107212 */ /* 0x000fe200078efe10 */
[----:B------:R-:W-:Y:S06]  /*2660*/  @P0 BRA `(.L_x_33) ;  /* 0xfffffff800840947 */ /* 0x000fec000383ffff */
[----:B------:R-:W-:Y:S05]  /*2670*/  BSYNC.RECONVERGENT B6 ;  /* 0x0000000000067941 */ /* 0x000fea0003800200 */
.L_x_32:
[----:B------:R-:W-:-:S07]  /*2680*/  IMAD.MOV.U32 R13, RZ, RZ, R4 ;  /* 0x000000ffff0d7224 */ /* 0x000fce00078e0004 */
.L_x_31:
[----:B------:R-:W-:Y:S05]  /*2690*/  @!P3 BRA `(.L_x_34) ;  /* 0x0000000400b4b947 */ /* 0x000fea0003800000 */
[----:B------:R-:W-:Y:S02]  /*26a0*/  ISETP.GE.U32.AND P0, PT, R11, 0x7, PT ;  /* 0x000000070b00780c */ /* 0x000fe40003f06070 */
[----:B------:R-:W-:-:S11]  /*26b0*/  ISETP.NE.AND P1, PT, R3, RZ, PT ;  /* 0x000000ff0300720c */ /* 0x000fd60003f25270 */
[----:B------:R-:W-:Y:S05]  /*26c0*/  @!P0 BRA `(.L_x_35) ;  /* 0x0000000000c48947 */ /* 0x000fea0003800000 */
[----:B------:R-:W-:Y:S01]  /*26d0*/  IMAD R14, R13, 0x4, R8 ;  /* 0x000000040d0e7824 */ /* 0x000fe200078e0208 */
[----:B------:R-:W0:Y:S04]  /*26e0*/  LDCU UR4, c[0x0][0x380] ;  /* 0x00007000ff0477ac */ /* 0x000e280008000800 */
[----:B------:R-:W2:Y:S04]  /*26f0*/  LDL R15, [R14] ;  /* 0x000000000e0f7983 */ /* 0x000ea80000100800 */
[----:B------:R-:W3:Y:S04]  /*2700*/  LDL R23, [R14+0x4] ;  /* 0x000004000e177983 */ /* 0x000ee80000100800 */
[----:B------:R-:W4:Y:S01]  /*2710*/  LDL R25, [R14+0x8] ;  /* 0x000008000e197983 */ /* 0x000f220000100800 */
[----:B------:R-:W-:-:S03]  /*2720*/  LOP3.LUT R17, RZ, R13, RZ, 0x33, !PT ;  /* 0x0000000dff117212 */ /* 0x000fc600078e33ff */
[----:B------:R-:W5:Y:S02]  /*2730*/  LDL R19, [R14+0xc] ;  /* 0x00000c000e137983 */ /* 0x000f640000100800 */
[----:B0-----:R-:W-:Y:S02]  /*2740*/  VIADD R18, R17, UR4 ;  /* 0x0000000411127c36 */ /* 0x001fe40008000000 */
[----:B------:R-:W5:Y:S04]  /*2750*/  LDL R17, [R14+0x10] ;  /* 0x000010000e117983 */ /* 0x000f680000100800 */
[----:B------:R-:W5:Y:S01]  /*2760*/  LDL R27, [R14+0x14] ;  /* 0x000014000e1b7983 */ /* 0x000f620000100800 */
[----:B--2---:R-:W-:-:S04]  /*2770*/  SHF.R.U32.HI R15, RZ, R12, R15 ;  /* 0x0000000cff0f7219 */ /* 0x004fc8000001160f */
[----:B------:R-:W-:Y:S02]  /*2780*/  LOP3.LUT R15, R15, 0x1, RZ, 0xc0, !PT ;  /* 0x000000010f0f7812 */ /* 0x000fe400078ec0ff */
[----:B---3--:R-:W-:Y:S02]  /*2790*/  SHF.R.U32.HI R23, RZ, R12, R23 ;  /* 0x0000000cff177219 */ /* 0x008fe40000011617 */
[----:B------:R-:W-:Y:S02]  /*27a0*/  SHF.L.U32 R18, R15, R18, RZ ;  /* 0x000000120f127219 */ /* 0x000fe400000006ff */
[----:B------:R-:W-:Y:S02]  /*27b0*/  IADD3 R15, PT, PT, -R13, UR4, RZ ;  /* 0x000000040d0f7c10 */ /* 0x000fe4000fffe1ff */
[----:B----4-:R-:W-:Y:S02]  /*27c0*/  SHF.R.U32.HI R25, RZ, R12, R25 ;  /* 0x0000000cff197219 */ /* 0x010fe40000011619 */
[----:B------:R-:W-:Y:S01]  /*27d0*/  LOP3.LUT R23, R23, 0x1, RZ, 0xc0, !PT ;  /* 0x0000000117177812 */ /* 0x000fe200078ec0ff */
[----:B------:R-:W-:Y:S01]  /*27e0*/  VIADD R22, R15, 0xfffffffe ;  /* 0xfffffffe0f167836 */ /* 0x000fe20000000000 */
[----:B------:R-:W-:Y:S01]  /*27f0*/  LOP3.LUT R25, R25, 0x1, RZ, 0xc0, !PT ;  /* 0x0000000119197812 */ /* 0x000fe200078ec0ff */
[----:B------:R-:W-:-:S03]  /*2800*/  VIADD R24, R15, 0xfffffffd ;  /* 0xfffffffd0f187836 */ /* 0x000fc60000000000 */
[----:B------:R-:W-:Y:S02]  /*2810*/  SHF.L.U32 R29, R23, R22, RZ ;  /* 0x00000016171d7219 */ /* 0x000fe400000006ff */
[----:B------:R-:W2:Y:S01]  /*2820*/  LDL R23, [R14+0x18] ;  /* 0x000018000e177983 */ /* 0x000ea20000100800 */
[----:B------:R-:W-:-:S03]  /*2830*/  SHF.L.U32 R24, R25, R24, RZ ;  /* 0x0000001819187219 */ /* 0x000fc600000006ff */
[----:B------:R0:W3:Y:S01]  /*2840*/  LDL R25, [R14+0x1c] ;  /* 0x00001c000e197983 */ /* 0x0000e20000100800 */
[-C--:B-----5:R-:W-:Y:S01]  /*2850*/  SHF.R.U32.HI R19, RZ, R12.reuse, R19 ;  /* 0x0000000cff137219 */ /* 0x0a0fe20000011613 */
[C---:B------:R-:W-:Y:S01]  /*2860*/  VIADD R22, R15.reuse, 0xfffffffc ;  /* 0xfffffffc0f167836 */ /* 0x040fe20000000000 */
[----:B------:R-:W-:Y:S02]  /*2870*/  SHF.R.U32.HI R17, RZ, R12, R17 ;  /* 0x0000000cff117219 */ /* 0x000fe40000011611 */
[----:B------:R-:W-:Y:S01]  /*2880*/  LOP3.LUT R18, R24, R18, R29, 0xfe, !PT ;  /* 0x0000001218127212 */ /* 0x000fe200078efe1d */
[----:B------:R-:W-:Y:S01]  /*2890*/  VIADD R24, R15, 0xfffffffb ;  /* 0xfffffffb0f187836 */ /* 0x000fe20000000000 */
[----:B------:R-:W-:Y:S02]  /*28a0*/  LOP3.LUT R19, R19, 0x1, RZ, 0xc0, !PT ;  /* 0x0000000113137812 */ /* 0x000fe400078ec0ff */
[----:B------:R-:W-:Y:S01]  /*28b0*/  SHF.R.U32.HI R27, RZ, R12, R27 ;  /* 0x0000000cff1b7219 */ /* 0x000fe2000001161b */
[----:B0-----:R-:W-:Y:S01]  /*28c0*/  VIADD R14, R15, 0xfffffffa ;  /* 0xfffffffa0f0e7836 */ /* 0x001fe20000000000 */
[----:B------:R-:W-:-:S02]  /*28d0*/  LOP3.LUT R17, R17, 0x1, RZ, 0xc0, !PT ;  /* 0x0000000111117812 */ /* 0x000fc400078ec0ff */
[----:B------:R-:W-:Y:S01]  /*28e0*/  SHF.L.U32 R19, R19, R22, RZ ;  /* 0x0000001613137219 */ /* 0x000fe200000006ff */
[----:B------:R-:W-:Y:S01]  /*28f0*/  VIADD R22, R15, 0xfffffff9 ;  /* 0xfffffff90f167836 */ /* 0x000fe20000000000 */
[----:B------:R-:W-:Y:S02]  /*2900*/  LOP3.LUT R27, R27, 0x1, RZ, 0xc0, !PT ;  /* 0x000000011b1b7812 */ /* 0x000fe400078ec0ff */
[----:B------:R-:W-:Y:S02]  /*2910*/  SHF.L.U32 R17, R17, R24, RZ ;  /* 0x0000001811117219 */ /* 0x000fe400000006ff */
[----:B------:R-:W-:Y:S01]  /*2920*/  SHF.L.U32 R27, R27, R14, RZ ;  /* 0x0000000e1b1b7219 */ /* 0x000fe200000006ff */
[----:B------:R-:W-:Y:S01]  /*2930*/  VIADD R14, R15, 0xfffffff8 ;  /* 0xfffffff80f0e7836 */ /* 0x000fe20000000000 */
[----:B------:R-:W-:Y:S01]  /*2940*/  LOP3.LUT R18, R17, R18, R19, 0xfe, !PT ;  /* 0x0000001211127212 */ /* 0x000fe200078efe13 */
[----:B------:R-:W-:Y:S01]  /*2950*/  VIADD R13, R13, 0x8 ;  /* 0x000000080d0d7836 */ /* 0x000fe20000000000 */
[----:B--2---:R-:W-:-:S02]  /*2960*/  SHF.R.U32.HI R23, RZ, R12, R23 ;  /* 0x0000000cff177219 */ /* 0x004fc40000011617 */
[----:B---3--:R-:W-:Y:S02]  /*2970*/  SHF.R.U32.HI R25, RZ, R12, R25 ;  /* 0x0000000cff197219 */ /* 0x008fe40000011619 */
[----:B------:R-:W-:Y:S02]  /*2980*/  LOP3.LUT R23, R23, 0x1, RZ, 0xc0, !PT ;  /* 0x0000000117177812 */ /* 0x000fe400078ec0ff */
[----:B------:R-:W-:Y:S02]  /*2990*/  LOP3.LUT R25, R25, 0x1, RZ, 0xc0, !PT ;  /* 0x0000000119197812 */ /* 0x000fe400078ec0ff */
[----:B------:R-:W-:Y:S02]  /*29a0*/  SHF.L.U32 R22, R23, R22, RZ ;  /* 0x0000001617167219 */ /* 0x000fe400000006ff */
[----:B------:R-:W-:Y:S02]  /*29b0*/  SHF.L.U32 R14, R25, R14, RZ ;  /* 0x0000000e190e7219 */ /* 0x000fe400000006ff */
[----:B------:R-:W-:-:S04]  /*29c0*/  LOP3.LUT R27, R22, R18, R27, 0xfe, !PT ;  /* 0x00000012161b7212 */ /* 0x000fc800078efe1b */
[----:B------:R-:W-:-:S07]  /*29d0*/  LOP3.LUT R16, R16, R27, R14, 0xfe, !PT ;  /* 0x0000001b10107212 */ /* 0x000fce00078efe0e */
.L_x_35:
        /* <DEDUP_REMOVED lines=12> */
[C---:B------:R-:W-:Y:S01]  /*2aa0*/  IADD3 R14, PT, PT, -R13.reuse, UR4, RZ ;  /* 0x000000040d0e7c10 */ /* 0x040fe2000fffe1ff */
[----:B------:R-:W-:-:S04]  /*2ab0*/  VIADD R13, R13, 0x4 ;  /* 0x000000040d0d7836 */ /* 0x000fc80000000000 */
[C---:B------:R-:W-:Y:S02]  /*2ac0*/  VIADD R22, R14.reuse, 0xfffffffe ;  /* 0xfffffffe0e167836 */ /* 0x040fe40000000000 */
[C---:B------:R-:W-:Y:S02]  /*2ad0*/  VIADD R24, R14.reuse, 0xfffffffd ;  /* 0xfffffffd0e187836 */ /* 0x040fe40000000000 */
[----:B------:R-:W-:Y:S01]  /*2ae0*/  VIADD R14, R14, 0xfffffffc ;  /* 0xfffffffc0e0e7836 */ /* 0x000fe20000000000 */
[-C--:B--2---:R-:W-:Y:S02]  /*2af0*/  SHF.R.U32.HI R23, RZ, R12.reuse, R23 ;  /* 0x0000000cff177219 */ /* 0x084fe40000011617 */
[-C--:B---3--:R-:W-:Y:S02]  /*2b00*/  SHF.R.U32.HI R27, RZ, R12.reuse, R27 ;  /* 0x0000000cff1b7219 */ /* 0x088fe4000001161b */
[----:B------:R-:W-:Y:S02]  /*2b10*/  LOP3.LUT R18, R23, 0x1, RZ, 0xc0, !PT ;  /* 0x0000000117127812 */ /* 0x000fe400078ec0ff */
[----:B----4-:R-:W-:-:S02]  /*2b20*/  SHF.R.U32.HI R17, RZ, R12, R17 ;  /* 0x0000000cff117219 */ /* 0x010fc40000011611 */
[----:B------:R-:W-:Y:S02]  /*2b30*/  LOP3.LUT R27, R27, 0x1, RZ, 0xc0, !PT ;  /* 0x000000011b1b7812 */ /* 0x000fe400078ec0ff */
[----:B-----5:R-:W-:Y:S02]  /*2b40*/  SHF.R.U32.HI R15, RZ, R12, R15 ;  /* 0x0000000cff0f7219 */ /* 0x020fe4000001160f */
[----:B------:R-:W-:Y:S02]  /*2b50*/  LOP3.LUT R17, R17, 0x1, RZ, 0xc0, !PT ;  /* 0x0000000111117812 */ /* 0x000fe400078ec0ff */
[----:B------:R-:W-:Y:S02]  /*2b60*/  SHF.L.U32 R18, R18, R25, RZ ;  /* 0x0000001912127219 */ /* 0x000fe400000006ff */
[----:B------:R-:W-:Y:S02]  /*2b70*/  SHF.L.U32 R27, R27, R22, RZ ;  /* 0x000000161b1b7219 */ /* 0x000fe400000006ff */
[----:B------:R-:W-:-:S02]  /*2b80*/  LOP3.LUT R15, R15, 0x1, RZ, 0xc0, !PT ;  /* 0x000000010f0f7812 */ /* 0x000fc400078ec0ff */
[----:B------:R-:W-:Y:S02]  /*2b90*/  SHF.L.U32 R17, R17, R24, RZ ;  /* 0x0000001811117219 */ /* 0x000fe400000006ff */
[----:B------:R-:W-:Y:S02]  /*2ba0*/  SHF.L.U32 R14, R15, R14, RZ ;  /* 0x0000000e0f0e7219 */ /* 0x000fe400000006ff */
[----:B------:R-:W-:-:S04]  /*2bb0*/  LOP3.LUT R17, R17, R18, R27, 0xfe, !PT ;  /* 0x0000001211117212 */ /* 0x000fc800078efe1b */
[----:B------:R-:W-:-:S07]  /*2bc0*/  LOP3.LUT R16, R16, R17, R14, 0xfe, !PT ;  /* 0x0000001110107212 */ /* 0x000fce00078efe0e */
.L_x_36:
[----:B------:R-:W-:Y:S05]  /*2bd0*/  @!P1 BRA `(.L_x_34) ;  /* 0x0000000000649947 */ /* 0x000fea0003800000 */
[----:B------:R-:W-:Y:S01]  /*2be0*/  IMAD R14, R13, 0x4, R8 ;  /* 0x000000040d0e7824 */ /* 0x000fe200078e0208 */
[----:B------:R-:W0:Y:S04]  /*2bf0*/  LDCU UR4, c[0x0][0x380] ;  /* 0x00007000ff0477ac */ /* 0x000e280008000800 */
[----:B------:R-:W2:Y:S01]  /*2c00*/  LDL R15, [R14] ;  /* 0x000000000e0f7983 */ /* 0x000ea20000100800 */
        /* <DEDUP_REMOVED lines=8> */
[----:B------:R-:W-:Y:S01]  /*2c90*/  ISETP.NE.AND P0, PT, R5, 0x2, PT ;  /* 0x000000020500780c */ /* 0x000fe20003f05270 */
[----:B------:R-:W2:-:S12]  /*2ca0*/  LDL R15, [R14+0x4] ;  /* 0x000004000e0f7983 */ /* 0x000e980000100800 */
[----:B------:R-:W3:Y:S01]  /*2cb0*/  @P0 LDL R17, [R14+0x8] ;  /* 0x000008000e110983 */ /* 0x000ee20000100800 */
[----:B------:R-:W-:-:S05]  /*2cc0*/  IADD3 R22, PT, PT, -R13, UR4, RZ ;  /* 0x000000040d167c10 */ /* 0x000fca000fffe1ff */
[C---:B------:R-:W-:Y:S02]  /*2cd0*/  VIADD R18, R22.reuse, 0xfffffffe ;  /* 0xfffffffe16127836 */ /* 0x040fe40000000000 */
[----:B------:R-:W-:Y:S01]  /*2ce0*/  @P0 VIADD R22, R22, 0xfffffffd ;  /* 0xfffffffd16160836 */ /* 0x000fe20000000000 */
[----:B--2---:R-:W-:-:S04]  /*2cf0*/  SHF.R.U32.HI R15, RZ, R12, R15 ;  /* 0x0000000cff0f7219 */ /* 0x004fc8000001160f */
[----:B------:R-:W-:-:S04]  /*2d00*/  LOP3.LUT R15, R15, 0x1, RZ, 0xc0, !PT ;  /* 0x000000010f0f7812 */ /* 0x000fc800078ec0ff */
[----:B------:R-:W-:Y:S02]  /*2d10*/  SHF.L.U32 R15, R15, R18, RZ ;  /* 0x000000120f0f7219 */ /* 0x000fe400000006ff */
[----:B---3--:R-:W-:Y:S02]  /*2d20*/  @P0 SHF.R.U32.HI R17, RZ, R12, R17 ;  /* 0x0000000cff110219 */ /* 0x008fe40000011611 */
[----:B------:R-:W-:Y:S02]  /*2d30*/  LOP3.LUT R16, R15, R16, RZ, 0xfc, !PT ;  /* 0x000000100f107212 */ /* 0x000fe400078efcff */
[----:B------:R-:W-:-:S04]  /*2d40*/  @P0 LOP3.LUT R17, R17, 0x1, RZ, 0xc0, !PT ;  /* 0x0000000111110812 */ /* 0x000fc800078ec0ff */
[----:B------:R-:W-:-:S04]  /*2d50*/  @P0 SHF.L.U32 R17, R17, R22, RZ ;  /* 0x0000001611110219 */ /* 0x000fc800000006ff */
[----:B------:R-:W-:-:S07]  /*2d60*/  @P0 LOP3.LUT R16, R17, R16, RZ, 0xfc, !PT ;  /* 0x0000001011100212 */ /* 0x000fce00078efcff */
.L_x_34:
[----:B------:R-:W0:Y:S01]  /*2d70*/  LDCU UR4, c[0x0][0x380] ;  /* 0x00007000ff0477ac */ /* 0x000e220008000800 */
[C---:B------:R-:W-:Y:S02]  /*2d80*/  IMAD R13, R12.reuse, 0x4, R1 ;  /* 0x000000040c0d7824 */ /* 0x040fe400078e0201 */
[----:B------:R-:W-:-:S03]  /*2d90*/  VIADD R12, R12, 0x1 ;  /* 0x000000010c0c7836 */ /* 0x000fc60000000000 */
[----:B------:R1:W-:Y:S02]  /*2da0*/  STL [R13], R16 ;  /* 0x000000100d007387 */ /* 0x0003e40000100800 */
[----:B0-----:R-:W-:-:S13]  /*2db0*/  ISETP.NE.AND P0, PT, R12, UR4, PT ;  /* 0x000000040c007c0c */ /* 0x001fda000bf05270 */
[----:B-1----:R-:W-:Y:S05]  /*2dc0*/  @P0 BRA `(.L_x_37) ;  /* 0xfffffff000940947 */ /* 0x002fea000383ffff */
[----:B------:R-:W-:Y:S05]  /*2dd0*/  BSYNC.RECONVERGENT B5 ;  /* 0x0000000000057941 */ /* 0x000fea0003800200 */
.L_x_30:
[----:B------:R-:W2:Y:S01]  /*2de0*/  LDL R13, [R1] ;  /* 0x00000000010d7983 */ /* 0x000ea20000100800 */
        /* <DEDUP_REMOVED lines=8> */
.L_x_40:
[----:B------:R-:W-:Y:S01]  /*2e70*/  VIADD R12, R12, 0x1 ;  /* 0x000000010c0c7836 */ /* 0x000fe20000000000 */
[----:B------:R-:W-:Y:S01]  /*2e80*/  PLOP3.LUT P1, PT, PT, PT, PT, 0x80, 0x8 ;  /* 0x000000000008781c */ /* 0x000fe20003f2f070 */
[----:B0-----:R-:W-:Y:S01]  /*2e90*/  IMAD.MOV.U32 R13, RZ, RZ, R16 ;  /* 0x000000ffff0d7224 */ /* 0x001fe200078e0010 */
[----:B------:R-:W-:Y:S01]  /*2ea0*/  PLOP3.LUT P0, PT, PT, PT, PT, 0x80, 0x8 ;  /* 0x000000000008781c */ /* 0x000fe20003f0f070 */
[----:B------:R-:W-:-:S03]  /*2eb0*/  IMAD.MOV.U32 R22, RZ, RZ, 0x4 ;  /* 0x00000004ff167424 */ /* 0x000fc600078e00ff */
        /* <DEDUP_REMOVED lines=11> */
.L_x_39:
[----:B------:R-:W-:Y:S05]  /*2f70*/  @P0 BREAK.RELIABLE B5 ;  /* 0x0000000000050942 */ /* 0x000fea0003800100 */
[----:B------:R-:W-:Y:S01]  /*2f80*/  IMAD.MOV.U32 R12, RZ, RZ, RZ ;  /* 0x000000ffff0c7224 */ /* 0x000fe200078e00ff */
[----:B------:R-:W-:Y:S06]  /*2f90*/  @P0 BRA `(.L_x_29) ;  /* 0x0000004400140947 */ /* 0x000fec0003800000 */
[----:B------:R-:W-:Y:S05]  /*2fa0*/  BSYNC.RELIABLE B5 ;  /* 0x0000000000057941 */ /* 0x000fea0003800100 */
.L_x_38:
[----:B------:R-:W-:Y:S01]  /*2fb0*/  BSSY.RECONVERGENT B6, `(.L_x_41) ;  /* 0x00000cf000067945 */ /* 0x000fe20003800200 */
[----:B------:R-:W-:-:S07]  /*2fc0*/  IMAD.MOV.U32 R22, RZ, RZ, RZ ;  /* 0x000000ffff167224 */ /* 0x000fce00078e00ff */
.L_x_48:
[----:B------:R-:W-:Y:S02]  /*2fd0*/  IMAD.MOV.U32 R24, RZ, RZ, RZ ;  /* 0x000000ffff187224 */ /* 0x000fe400078e00ff */
[----:B------:R-:W-:Y:S01]  /*2fe0*/  IMAD.MOV.U32 R23, RZ, RZ, RZ ;  /* 0x000000ffff177224 */ /* 0x000fe200078e00ff */
[----:B------:R-:W-:Y:S06]  /*2ff0*/  @!P4 BRA `(.L_x_42) ;  /* 0x000000040070c947 */ /* 0x000fec0003800000 */
[----:B------:R-:W-:Y:S01]  /*3000*/  BSSY.RECONVERGENT B7, `(.L_x_43) ;  /* 0x000005a000077945 */ /* 0x000fe20003800200 */
[----:B------:R-:W-:Y:S02]  /*3010*/  IMAD.MOV.U32 R24, RZ, RZ, RZ ;  /* 0x000000ffff187224 */ /* 0x000fe400078e00ff */
[----:B------:R-:W-:-:S07]  /*3020*/  IMAD.MOV.U32 R23, RZ, RZ, RZ ;  /* 0x000000ffff177224 */ /* 0x000fce00078e00ff */
.L_x_44:
[----:B------:R-:W-:Y:S01]  /*3030*/  IMAD R26, R24, 0x4, R1 ;  /* 0x00000004181a7824 */ /* 0x000fe200078e0201 */
[----:B------:R-:W0:Y:S04]  /*3040*/  LDCU UR4, c[0x0][0x380] ;  /* 0x00007000ff0477ac */ /* 0x000e280008000800 */
[----:B------:R-:W2:Y:S04]  /*3050*/  LDL.64 R16, [R26] ;  /* 0x000000001a107983 */ /* 0x000ea80000100a00 */
[----:B------:R-:W3:Y:S04]  /*3060*/  LDL.64 R18, [R26+0x8] ;  /* 0x000008001a127983 */ /* 0x000ee80000100a00 */
[----:B------:R-:W4:Y:S04]  /*3070*/  LDL.64 R12, [R26+0x10] ;  /* 0x000010001a0c7983 */ /* 0x000f280000100a00 */
[----:B------:R-:W5:Y:S01]  /*3080*/  LDL.64 R14, [R26+0x18] ;  /* 0x000018001a0e7983 */ /* 0x000f620000100a00 */
[----:B------:R-:W-:-:S05]  /*3090*/  LOP3.LUT R25, RZ, R24, RZ, 0x33, !PT ;  /* 0x00000018ff197212 */ /* 0x000fca00078e33ff */
[----:B0-----:R-:W-:Y:S01]  /*30a0*/  VIADD R25, R25, UR4 ;  /* 0x0000000419197c36 */ /* 0x001fe20008000000 */
[-C--:B--2---:R-:W-:Y:S02]  /*30b0*/  SHF.R.U32.HI R16, RZ, R22.reuse, R16 ;  /* 0x00000016ff107219 */ /* 0x084fe40000011610 */
[----:B------:R-:W-:Y:S02]  /*30c0*/  SHF.R.U32.HI R17, RZ, R22, R17 ;  /* 0x00000016ff117219 */ /* 0x000fe40000011611 */
[----:B------:R-:W-:Y:S02]  /*30d0*/  LOP3.LUT R16, R16, 0x1, RZ, 0xc0, !PT ;  /* 0x0000000110107812 */ /* 0x000fe400078ec0ff */
[----:B------:R-:W-:Y:S02]  /*30e0*/  LOP3.LUT R17, R17, 0x1, RZ, 0xc0, !PT ;  /* 0x0000000111117812 */ /* 0x000fe400078ec0ff */
[----:B------:R-:W-:Y:S02]  /*30f0*/  SHF.L.U32 R16, R16, R25, RZ ;  /* 0x0000001910107219 */ /* 0x000fe400000006ff */
[----:B------:R-:W-:-:S02]  /*3100*/  IADD3 R25, PT, PT, -R24, UR4, RZ ;  /* 0x0000000418197c10 */ /* 0x000fc4000fffe1ff */
[-C--:B---3--:R-:W-:Y:S02]  /*3110*/  SHF.R.U32.HI R18, RZ, R22.reuse, R18 ;  /* 0x00000016ff127219 */ /* 0x088fe40000011612 */
[----:B------:R-:W-:Y:S01]  /*3120*/  SHF.R.U32.HI R19, RZ, R22, R19 ;  /* 0x00000016ff137219 */ /* 0x000fe20000011613 */
[----:B------:R-:W-:Y:S01]  /*3130*/  VIADD R28, R25, 0xfffffffe ;  /* 0xfffffffe191c7836 */ /* 0x000fe20000000000 */
[----:B------:R-:W-:Y:S02]  /*3140*/  LOP3.LUT R18, R18, 0x1, RZ, 0xc0, !PT ;  /* 0x0000000112127812 */ /* 0x000fe400078ec0ff */
[----:B------:R-:W-:Y:S02]  /*3150*/  LOP3.LUT R19, R19, 0x1, RZ, 0xc0, !PT ;  /* 0x0000000113137812 */ /* 0x000fe400078ec0ff */
[----:B------:R-:W-:Y:S02]  /*3160*/  SHF.L.U32 R17, R17, R28, RZ ;  /* 0x0000001c11117219 */ /* 0x000fe400000006ff */
[----:B----4-:R-:W-:-:S02]  /*3170*/  SHF.R.U32.HI R12, RZ, R22, R12 ;  /* 0x00000016ff0c7219 */ /* 0x010fc4000001160c */
[----:B------:R-:W-:Y:S01]  /*3180*/  LOP3.LUT R16, R17, R16, R23, 0xfe, !PT ;  /* 0x0000001011107212 */ /* 0x000fe200078efe17 */
[----:B------:R-:W-:-:S05]  /*3190*/  VIADD R17, R25, 0xfffffffd ;  /* 0xfffffffd19117836 */ /* 0x000fca0000000000 */
[----:B------:R-:W-:Y:S01]  /*31a0*/  SHF.L.U32 R17, R18, R17, RZ ;  /* 0x0000001112117219 */ /* 0x000fe200000006ff */
[----:B------:R-:W-:Y:S01]  /*31b0*/  VIADD R18, R25, 0xfffffffc ;  /* 0xfffffffc19127836 */ /* 0x000fe20000000000 */
[----:B------:R-:W-:-:S04]  /*31c0*/  LOP3.LUT R12, R12, 0x1, RZ, 0xc0, !PT ;  /* 0x000000010c0c7812 */ /* 0x000fc800078ec0ff */
[----:B------:R-:W-:Y:S02]  /*31d0*/  SHF.L.U32 R18, R19, R18, RZ ;  /* 0x0000001213127219 */ /* 0x000fe400000006ff */
[-C--:B------:R-:W-:Y:S01]  /*31e0*/  SHF.R.U32.HI R19, RZ, R22.reuse, R13 ;  /* 0x00000016ff137219 */ /* 0x080fe2000001160d */
[----:B------:R-:W-:Y:S01]  /*31f0*/  VIADD R13, R25, 0xfffffffb ;  /* 0xfffffffb190d7836 */ /* 0x000fe20000000000 */
[----:B------:R-:W-:Y:S02]  /*3200*/  LOP3.LUT R18, R18, R17, R16, 0xfe, !PT ;  /* 0x0000001112127212 */ /* 0x000fe400078efe10 */
[----:B------:R-:W-:Y:S01]  /*3210*/  LOP3.LUT R19, R19, 0x1, RZ, 0xc0, !PT ;  /* 0x0000000113137812 */ /* 0x000fe200078ec0ff */
[----:B------:R-:W2:Y:S01]  /*3220*/  LDL.64 R16, [R26+0x20] ;  /* 0x000020001a107983 */ /* 0x000ea20000100a00 */
[----:B------:R-:W-:Y:S01]  /*3230*/  SHF.L.U32 R13, R12, R13, RZ ;  /* 0x0000000d0c0d7219 */ /* 0x000fe200000006ff */
[----:B------:R-:W-:Y:S01]  /*3240*/  VIADD R12, R25, 0xfffffffa ;  /* 0xfffffffa190c7836 */ /* 0x000fe20000000000 */
[----:B-----5:R-:W-:-:S04]  /*3250*/  SHF.R.U32.HI R14, RZ, R22, R14 ;  /* 0x00000016ff0e7219 */ /* 0x020fc8000001160e */
[----:B------:R-:W-:Y:S02]  /*3260*/  SHF.L.U32 R12, R19, R12, RZ ;  /* 0x0000000c130c7219 */ /* 0x000fe400000006ff */
[----:B------:R-:W-:Y:S01]  /*3270*/  SHF.R.U32.HI R19, RZ, R22, R15 ;  /* 0x00000016ff137219 */ /* 0x000fe2000001160f */
[C---:B------:R-:W-:Y:S01]  /*3280*/  VIADD R15, R25.reuse, 0xfffffff9 ;  /* 0xfffffff9190f7836 */ /* 0x040fe20000000000 */
[----:B------:R-:W-:Y:S02]  /*3290*/  LOP3.LUT R14, R14, 0x1, RZ, 0xc0, !PT ;  /* 0x000000010e0e7812 */ /* 0x000fe400078ec0ff */
[----:B------:R-:W-:Y:S02]  /*32a0*/  LOP3.LUT R18, R12, R13, R18, 0xfe, !PT ;  /* 0x0000000d0c127212 */ /* 0x000fe400078efe12 */
[----:B------:R-:W-:Y:S01]  /*32b0*/  SHF.L.U32 R15, R14, R15, RZ ;  /* 0x0000000f0e0f7219 */ /* 0x000fe200000006ff */
[----:B------:R-:W3:Y:S01]  /*32c0*/  LDL.64 R12, [R26+0x28] ;  /* 0x000028001a0c7983 */ /* 0x000ee20000100a00 */
[----:B------:R-:W-:Y:S01]  /*32d0*/  VIADD R14, R25, 0xfffffff8 ;  /* 0xfffffff8190e7836 */ /* 0x000fe20000000000 */
[----:B------:R-:W-:-:S04]  /*32e0*/  LOP3.LUT R19, R19, 0x1, RZ, 0xc0, !PT ;  /* 0x0000000113137812 */ /* 0x000fc800078ec0ff */
[----:B------:R-:W-:-:S04]  /*32f0*/  SHF.L.U32 R14, R19, R14, RZ ;  /* 0x0000000e130e7219 */ /* 0x000fc800000006ff */
[----:B------:R-:W-:Y:S02]  /*3300*/  LOP3.LUT R23, R14, R15, R18, 0xfe, !PT ;  /* 0x0000000f0e177212 */ /* 0x000fe400078efe12 */
[----:B------:R-:W4:Y:S04]  /*3310*/  LDL.64 R14, [R26+0x30] ;  /* 0x000030001a0e7983 */ /* 0x000f280000100a00 */
[----:B------:R0:W5:Y:S01]  /*3320*/  LDL.64 R18, [R26+0x38] ;  /* 0x000038001a127983 */ /* 0x0001620000100a00 */
[C---:B------:R-:W-:Y:S02]  /*3330*/  VIADD R27, R25.reuse, 0xfffffff7 ;  /* 0xfffffff7191b7836 */ /* 0x040fe40000000000 */
[----:B------:R-:W-:Y:S02]  /*3340*/  VIADD R28, R25, 0xfffffff6 ;  /* 0xfffffff6191c7836 */ /* 0x000fe40000000000 */
[----:B------:R-:W-:-:S02]  /*3350*/  VIADD R24, R24, 0x10 ;  /* 0x0000001018187836 */ /* 0x000fc40000000000 */
[----:B0-----:R-:W-:-:S03]  /*3360*/  VIADD R26, R25, 0xfffffff4 ;  /* 0xfffffff4191a7836 */ /* 0x001fc60000000000 */
[----:B------:R-:W-:Y:S02]  /*3370*/  ISETP.NE.AND P0, PT, R24, R4, PT ;  /* 0x000000041800720c */ /* 0x000fe40003f05270 */
[-C--:B--2---:R-:W-:Y:S02]  /*3380*/  SHF.R.U32.HI R16, RZ, R22.reuse, R16 ;  /* 0x00000016ff107219 */ /* 0x084fe40000011610 */
[----:B------:R-:W-:Y:S02]  /*3390*/  SHF.R.U32.HI R17, RZ, R22, R17 ;  /* 0x00000016ff117219 */ /* 0x000fe40000011611 */
[----:B------:R-:W-:Y:S02]  /*33a0*/  LOP3.LUT R16, R16, 0x1, RZ, 0xc0, !PT ;  /* 0x0000000110107812 */ /* 0x000fe400078ec0ff */
[----:B------:R-:W-:Y:S02]  /*33b0*/  LOP3.LUT R17, R17, 0x1, RZ, 0xc0, !PT ;  /* 0x0000000111117812 */ /* 0x000fe400078ec0ff */
[----:B------:R-:W-:-:S02]  /*33c0*/  SHF.L.U32 R16, R16, R27, RZ ;  /* 0x0000001b10107219 */ /* 0x000fc400000006ff */
[----:B------:R-:W-:-:S04]  /*33d0*/  SHF.L.U32 R17, R17, R28, RZ ;  /* 0x0000001c11117219 */ /* 0x000fc800000006ff */
[----:B------:R-:W-:Y:S02]  /*33e0*/  LOP3.LUT R16, R17, R16, R23, 0xfe, !PT ;  /* 0x0000001011107212 */ /* 0x000fe400078efe17 */
[-C--:B---3--:R-:W-:Y:S02]  /*33f0*/  SHF.R.U32.HI R13, RZ, R22.reuse, R13 ;  /* 0x00000016ff0d7219 */ /* 0x088fe4000001160d */
[----:B------:R-:W-:Y:S02]  /*3400*/  SHF.R.U32.HI R12, RZ, R22, R12 ;  /* 0x00000016ff0c7219 */ /* 0x000fe4000001160c */
[----:B------:R-:W-:Y:S01]  /*3410*/  LOP3.LUT R17, R13, 0x1, RZ, 0xc0, !PT ;  /* 0x000000010d117812 */ /* 0x000fe200078ec0ff */
[----:B------:R-:W-:Y:S01]  /*3420*/  VIADD R13, R25, 0xfffffff5 ;  /* 0xfffffff5190d7836 */ /* 0x000fe20000000000 */
[----:B------:R-:W-:Y:S02]  /*3430*/  LOP3.LUT R12, R12, 0x1, RZ, 0xc0, !PT ;  /* 0x000000010c0c7812 */ /* 0x000fe400078ec0ff */
[----:B------:R-:W-:Y:S01]  /*3440*/  SHF.L.U32 R17, R17, R26, RZ ;  /* 0x0000001a11117219 */ /* 0x000fe200000006ff */
[C---:B------:R-:W-:Y:S01]  /*3450*/  VIADD R26, R25.reuse, 0xfffffff2 ;  /* 0xfffffff2191a7836 */ /* 0x040fe20000000000 */
[----:B------:R-:W-:Y:S01]  /*3460*/  SHF.L.U32 R13, R12, R13, RZ ;  /* 0x0000000d0c0d7219 */ /* 0x000fe200000006ff */
[----:B------:R-:W-:Y:S01]  /*3470*/  VIADD R12, R25, 0xfffffff3 ;  /* 0xfffffff3190c7836 */ /* 0x000fe20000000000 */
[----:B----4-:R-:W-:-:S02]  /*3480*/  SHF.R.U32.HI R14, RZ, R22, R14 ;  /* 0x00000016ff0e7219 */ /* 0x010fc4000001160e */
[-C--:B------:R-:W-:Y:S02]  /*3490*/  SHF.R.U32.HI R15, RZ, R22.reuse, R15 ;  /* 0x00000016ff0f7219 */ /* 0x080fe4000001160f */
[----:B------:R-:W-:Y:S01]  /*34a0*/  LOP3.LUT R16, R17, R13, R16, 0xfe, !PT ;  /* 0x0000000d11107212 */ /* 0x000fe200078efe10 */
[----:B------:R-:W-:Y:S01]  /*34b0*/  VIADD R17, R25, 0xfffffff1 ;  /* 0xfffffff119117836 */ /* 0x000fe20000000000 */
[----:B------:R-:W-:Y:S02]  /*34c0*/  LOP3.LUT R13, R14, 0x1, RZ, 0xc0, !PT ;  /* 0x000000010e0d7812 */ /* 0x000fe400078ec0ff */
[----:B------:R-:W-:Y:S02]  /*34d0*/  LOP3.LUT R15, R15, 0x1, RZ, 0xc0, !PT ;  /* 0x000000010f0f7812 */ /* 0x000fe400078ec0ff */
[-C--:B-----5:R-:W-:Y:S02]  /*34e0*/  SHF.R.U32.HI R18, RZ, R22.reuse, R18 ;  /* 0x00000016ff127219 */ /* 0x0a0fe40000011612 */
[----:B------:R-:W-:-:S02]  /*34f0*/  SHF.R.U32.HI R19, RZ, R22, R19 ;  /* 0x00000016ff137219 */ /* 0x000fc40000011613 */
[----:B------:R-:W-:Y:S01]  /*3500*/  SHF.L.U32 R13, R13, R12, RZ ;  /* 0x0000000c0d0d7219 */ /* 0x000fe200000006ff */
[----:B------:R-:W-:Y:S01]  /*3510*/  VIADD R12, R25, 0xfffffff0 ;  /* 0xfffffff0190c7836 */ /* 0x000fe20000000000 */
[----:B------:R-:W-:Y:S02]  /*3520*/  SHF.L.U32 R15, R15, R26, RZ ;  /* 0x0000001a0f0f7219 */ /* 0x000fe400000006ff */
[----:B------:R-:W-:Y:S02]  /*3530*/  LOP3.LUT R18, R18, 0x1, RZ, 0xc0, !PT ;  /* 0x0000000112127812 */ /* 0x000fe400078ec0ff */
[----:B------:R-:W-:Y:S02]  /*3540*/  LOP3.LUT R19, R19, 0x1, RZ, 0xc0, !PT ;  /* 0x0000000113137812 */ /* 0x000fe400078ec0ff */
[----:B------:R-:W-:Y:S02]  /*3550*/  LOP3.LUT R13, R15, R13, R16, 0xfe, !PT ;  /* 0x0000000d0f0d7212 */ /* 0x000fe400078efe10 */
[----:B------:R-:W-:-:S02]  /*3560*/  SHF.L.U32 R18, R18, R17, RZ ;  /* 0x0000001112127219 */ /* 0x000fc400000006ff */
[----:B------:R-:W-:-:S04]  /*3570*/  SHF.L.U32 R12, R19, R12, RZ ;  /* 0x0000000c130c7219 */ /* 0x000fc800000006ff */
[----:B------:R-:W-:Y:S01]  /*3580*/  LOP3.LUT R23, R12, R18, R13, 0xfe, !PT ;  /* 0x000000120c177212 */ /* 0x000fe200078efe0d */
[----:B------:R-:W-:Y:S06]  /*3590*/  @P0 BRA `(.L_x_44) ;  /* 0xfffffff800a40947 */ /* 0x000fec000383ffff */
[----:B------:R-:W-:Y:S05]  /*35a0*/  BSYNC.RECONVERGENT B7 ;  /* 0x0000000000077941 */ /* 0x000fea0003800200 */
.L_x_43:
[----:B------:R-:W-:-:S07]  /*35b0*/  IMAD.MOV.U32 R24, RZ, RZ, R4 ;  /* 0x000000ffff187224 */ /* 0x000fce00078e0004 */
.L_x_42:
[----:B------:R-:W-:Y:S05]  /*35c0*/  @!P3 BRA `(.L_x_45) ;  /* 0x000000040098b947 */ /* 0x000fea0003800000 */
[----:B------:R-:W-:Y:S02]  /*35d0*/  ISETP.GE.U32.AND P0, PT, R11, 0x7, PT ;  /* 0x000000070b00780c */ /* 0x000fe40003f06070 */
[----:B------:R-:W-:-:S11]  /*35e0*/  ISETP.NE.AND P1, PT, R3, RZ, PT ;  /* 0x000000ff0300720c */ /* 0x000fd60003f25270 */
[----:B------:R-:W-:Y:S05]  /*35f0*/  @!P0 BRA `(.L_x_46) ;  /* 0x0000000000b48947 */ /* 0x000fea0003800000 */
[----:B------:R-:W-:Y:S01]  /*3600*/  IMAD R26, R24, 0x4, R1 ;  /* 0x00000004181a7824 */ /* 0x000fe200078e0201 */
[----:B------:R-:W0:Y:S04]  /*3610*/  LDCU UR4, c[0x0][0x380] ;  /* 0x00007000ff0477ac */ /* 0x000e280008000800 */
[----:B------:R-:W2:Y:S04]  /*3620*/  LDL.64 R12, [R26] ;  /* 0x000000001a0c7983 */ /* 0x000ea80000100a00 */
        /* <DEDUP_REMOVED lines=8> */
[----:B------:R-:W-:Y:S02]  /*36b0*/  LOP3.LUT R13, R13, 0x1, RZ, 0xc0, !PT ;  /* 0x000000010d0d7812 */ /* 0x000fe400078ec0ff */
[----:B------:R-:W-:Y:S02]  /*36c0*/  SHF.L.U32 R25, R12, R25, RZ ;  /* 0x000000190c197219 */ /* 0x000fe400000006ff */
[C---:B------:R-:W-:Y:S01]  /*36d0*/  IADD3 R12, PT, PT, -R24.reuse, UR4, RZ ;  /* 0x00000004180c7c10 */ /* 0x040fe2000fffe1ff */
[----:B------:R-:W-:Y:S01]  /*36e0*/  VIADD R24, R24, 0x8 ;  /* 0x0000000818187836 */ /* 0x000fe20000000000 */
[----:B---3--:R-:W-:-:S02]  /*36f0*/  SHF.R.U32.HI R14, RZ, R22, R14 ;  /* 0x00000016ff0e7219 */ /* 0x008fc4000001160e */
[-C--:B------:R-:W-:Y:S01]  /*3700*/  SHF.R.U32.HI R15, RZ, R22.reuse, R15 ;  /* 0x00000016ff0f7219 */ /* 0x080fe2000001160f */
[----:B------:R-:W-:Y:S01]  /*3710*/  VIADD R28, R12, 0xfffffffe ;  /* 0xfffffffe0c1c7836 */ /* 0x000fe20000000000 */
[----:B------:R-:W-:Y:S02]  /*3720*/  LOP3.LUT R14, R14, 0x1, RZ, 0xc0, !PT ;  /* 0x000000010e0e7812 */ /* 0x000fe400078ec0ff */
[----:B----4-:R-:W-:Y:S02]  /*3730*/  SHF.R.U32.HI R16, RZ, R22, R16 ;  /* 0x00000016ff107219 */ /* 0x010fe40000011610 */
[----:B-1----:R-:W-:Y:S01]  /*3740*/  SHF.L.U32 R26, R13, R28, RZ ;  /* 0x0000001c0d1a7219 */ /* 0x002fe200000006ff */
[----:B------:R-:W-:Y:S01]  /*3750*/  VIADD R13, R12, 0xfffffffd ;  /* 0xfffffffd0c0d7836 */ /* 0x000fe20000000000 */
[----:B------:R-:W-:Y:S02]  /*3760*/  LOP3.LUT R15, R15, 0x1, RZ, 0xc0, !PT ;  /* 0x000000010f0f7812 */ /* 0x000fe400078ec0ff */
[----:B------:R-:W-:-:S02]  /*3770*/  LOP3.LUT R16, R16, 0x1, RZ, 0xc0, !PT ;  /* 0x0000000110107812 */ /* 0x000fc400078ec0ff */
[----:B------:R-:W-:Y:S01]  /*3780*/  SHF.L.U32 R13, R14, R13, RZ ;  /* 0x0000000d0e0d7219 */ /* 0x000fe200000006ff */
[C---:B------:R-:W-:Y:S01]  /*3790*/  VIADD R14, R12.reuse, 0xfffffffc ;  /* 0xfffffffc0c0e7836 */ /* 0x040fe20000000000 */
[----:B------:R-:W-:Y:S02]  /*37a0*/  SHF.R.U32.HI R17, RZ, R22, R17 ;  /* 0x00000016ff117219 */ /* 0x000fe40000011611 */
[----:B------:R-:W-:Y:S01]  /*37b0*/  LOP3.LUT R25, R13, R25, R26, 0xfe, !PT ;  /* 0x000000190d197212 */ /* 0x000fe200078efe1a */
[----:B------:R-:W-:Y:S01]  /*37c0*/  VIADD R13, R12, 0xfffffffb ;  /* 0xfffffffb0c0d7836 */ /* 0x000fe20000000000 */
[----:B------:R-:W-:Y:S02]  /*37d0*/  SHF.L.U32 R14, R15, R14, RZ ;  /* 0x0000000e0f0e7219 */ /* 0x000fe400000006ff */
[----:B-----5:R-:W-:Y:S02]  /*37e0*/  SHF.R.U32.HI R18, RZ, R22, R18 ;  /* 0x00000016ff127219 */ /* 0x020fe40000011612 */
[----:B------:R-:W-:-:S02]  /*37f0*/  SHF.L.U32 R13, R16, R13, RZ ;  /* 0x0000000d100d7219 */ /* 0x000fc400000006ff */
[----:B------:R-:W-:Y:S02]  /*3800*/  LOP3.LUT R17, R17, 0x1, RZ, 0xc0, !PT ;  /* 0x0000000111117812 */ /* 0x000fe400078ec0ff */
[----:B------:R-:W-:Y:S01]  /*3810*/  LOP3.LUT R25, R13, R25, R14, 0xfe, !PT ;  /* 0x000000190d197212 */ /* 0x000fe200078efe0e */
[C---:B------:R-:W-:Y:S01]  /*3820*/  VIADD R14, R12.reuse, 0xfffffffa ;  /* 0xfffffffa0c0e7836 */ /* 0x040fe20000000000 */
[----:B------:R-:W-:Y:S01]  /*3830*/  SHF.R.U32.HI R19, RZ, R22, R19 ;  /* 0x00000016ff137219 */ /* 0x000fe20000011613 */
[----:B------:R-:W-:Y:S01]  /*3840*/  VIADD R13, R12, 0xfffffff9 ;  /* 0xfffffff90c0d7836 */ /* 0x000fe20000000000 */
[----:B------:R-:W-:Y:S01]  /*3850*/  LOP3.LUT R18, R18, 0x1, RZ, 0xc0, !PT ;  /* 0x0000000112127812 */ /* 0x000fe200078ec0ff */
[----:B------:R-:W-:Y:S01]  /*3860*/  VIADD R12, R12, 0xfffffff8 ;  /* 0xfffffff80c0c7836 */ /* 0x000fe20000000000 */
[----:B------:R-:W-:Y:S02]  /*3870*/  SHF.L.U32 R14, R17, R14, RZ ;  /* 0x0000000e110e7219 */ /* 0x000fe400000006ff */
[----:B------:R-:W-:-:S02]  /*3880*/  LOP3.LUT R19, R19, 0x1, RZ, 0xc0, !PT ;  /* 0x0000000113137812 */ /* 0x000fc400078ec0ff */
[----:B------:R-:W-:Y:S02]  /*3890*/  SHF.L.U32 R13, R18, R13, RZ ;  /* 0x0000000d120d7219 */ /* 0x000fe400000006ff */
[----:B------:R-:W-:Y:S02]  /*38a0*/  SHF.L.U32 R12, R19, R12, RZ ;  /* 0x0000000c130c7219 */ /* 0x000fe400000006ff */
[----:B------:R-:W-:-:S04]  /*38b0*/  LOP3.LUT R14, R13, R25, R14, 0xfe, !PT ;  /* 0x000000190d0e7212 */ /* 0x000fc800078efe0e */
[----:B------:R-:W-:-:S07]  /*38c0*/  LOP3.LUT R23, R23, R14, R12, 0xfe, !PT ;  /* 0x0000000e17177212 */ /* 0x000fce00078efe0c */
.L_x_46:
[----:B------:R-:W-:Y:S05]  /*38d0*/  @!P1 BRA `(.L_x_45) ;  /* 0x0000000000d49947 */ /* 0x000fea0003800000 */
[----:B------:R-:W-:Y:S02]  /*38e0*/  ISETP.GE.U32.AND P0, PT, R9, 0x3, PT ;  /* 0x000000030900780c */ /* 0x000fe40003f06070 */
[----:B------:R-:W-:-:S11]  /*38f0*/  ISETP.NE.AND P1, PT, R5, RZ, PT ;  /* 0x000000ff0500720c */ /* 0x000fd60003f25270 */
[----:B------:R-:W-:Y:S05]  /*3900*/  @!P0 BRA `(.L_x_47) ;  /* 0x0000000000648947 */ /* 0x000fea0003800000 */
[----:B------:R-:W-:Y:S01]  /*3910*/  IMAD R16, R24, 0x4, R1 ;  /* 0x0000000418107824 */ /* 0x000fe200078e0201 */
[----:B------:R-:W0:Y:S04]  /*3920*/  LDCU UR4, c[0x0][0x380] ;  /* 0x00007000ff0477ac */ /* 0x000e280008000800 */
[----:B------:R-:W2:Y:S04]  /*3930*/  LDL.64 R12, [R16] ;  /* 0x00000000100c7983 */ /* 0x000ea80000100a00 */
        /* <DEDUP_REMOVED lines=8> */
[----:B---3--:R-:W-:Y:S02]  /*39c0*/  SHF.R.U32.HI R14, RZ, R22, R14 ;  /* 0x00000016ff0e7219 */ /* 0x008fe4000001160e */
[----:B------:R-:W-:Y:S01]  /*39d0*/  SHF.L.U32 R13, R17, R18, RZ ;  /* 0x00000012110d7219 */ /* 0x000fe200000006ff */
[C---:B------:R-:W-:Y:S01]  /*39e0*/  VIADD R18, R12.reuse, 0xfffffffe ;  /* 0xfffffffe0c127836 */ /* 0x040fe20000000000 */
[----:B------:R-:W-:Y:S01]  /*39f0*/  SHF.R.U32.HI R16, RZ, R22, R15 ;  /* 0x00000016ff107219 */ /* 0x000fe2000001160f */
[C---:B------:R-:W-:Y:S01]  /*3a00*/  VIADD R15, R12.reuse, 0xfffffffd ;  /* 0xfffffffd0c0f7836 */ /* 0x040fe20000000000 */
[----:B------:R-:W-:Y:S01]  /*3a10*/  LOP3.LUT R19, R19, 0x1, RZ, 0xc0, !PT ;  /* 0x0000000113137812 */ /* 0x000fe200078ec0ff */
        /* <DEDUP_REMOVED lines=8> */
.L_x_47:
[----:B------:R-:W-:Y:S05]  /*3aa0*/  @!P1 BRA `(.L_x_45) ;  /* 0x0000000000609947 */ /* 0x000fea0003800000 */
[----:B------:R-:W-:Y:S01]  /*3ab0*/  IMAD R14, R24, 0x4, R1 ;  /* 0x00000004180e7824 */ /* 0x000fe200078e0201 */
[----:B------:R-:W0:Y:S04]  /*3ac0*/  LDCU UR4, c[0x0][0x380] ;  /* 0x00007000ff0477ac */ /* 0x000e280008000800 */
[----:B------:R-:W2:Y:S01]  /*3ad0*/  LDL.64 R12, [R14] ;  /* 0x000000000e0c7983 */ /* 0x000ea20000100a00 */
        /* <DEDUP_REMOVED lines=21> */
.L_x_45:
[----:B------:R-:W0:Y:S01]  /*3c30*/  LDCU UR4, c[0x0][0x380] ;  /* 0x00007000ff0477ac */ /* 0x000e220008000800 */
[C---:B------:R-:W-:Y:S02]  /*3c40*/  IMAD R12, R22.reuse, 0x4, R8 ;  /* 0x00000004160c7824 */ /* 0x040fe400078e0208 */
[----:B------:R-:W-:-:S03]  /*3c50*/  VIADD R22, R22, 0x1 ;  /* 0x0000000116167836 */ /* 0x000fc60000000000 */
[----:B------:R1:W-:Y:S01]  /*3c60*/  STL [R12], R23 ;  /* 0x000000170c007387 */ /* 0x0003e20000100800 */
[----:B0-----:R-:W-:-:S05]  /*3c70*/  IMAD.U32 R13, RZ, RZ, UR4 ;  /* 0x00000004ff0d7e24 */ /* 0x001fca000f8e00ff */
[----:B------:R-:W-:-:S13]  /*3c80*/  ISETP.NE.AND P0, PT, R22, R13, PT ;  /* 0x0000000d1600720c */ /* 0x000fda0003f05270 */
[----:B-1----:R-:W-:Y:S05]  /*3c90*/  @P0 BRA `(.L_x_48) ;  /* 0xfffffff000cc0947 */ /* 0x002fea000383ffff */
[----:B------:R-:W-:Y:S05]  /*3ca0*/  BSYNC.RECONVERGENT B6 ;  /* 0x0000000000067941 */ /* 0x000fea0003800200 */
.L_x_41:
        /* <DEDUP_REMOVED lines=9> */
.L_x_51:
[----:B------:R-:W-:Y:S01]  /*3d40*/  VIADD R12, R12, 0x1 ;  /* 0x000000010c0c7836 */ /* 0x000fe20000000000 */
[----:B------:R-:W-:Y:S01]  /*3d50*/  PLOP3.LUT P0, PT, PT, PT, PT, 0x8, 0x80 ;  /* 0x000000000080781c */ /* 0x000fe20003f0e170 */
[----:B------:R-:W-:Y:S01]  /*3d60*/  IMAD.MOV.U32 R22, RZ, RZ, 0x8 ;  /* 0x00000008ff167424 */ /* 0x000fe200078e00ff */
[----:B------:R-:W-:Y:S02]  /*3d70*/  PLOP3.LUT P1, PT, PT, PT, PT, 0x80, 0x8 ;  /* 0x000000000008781c */ /* 0x000fe40003f2f070 */
[----:B0-----:R-:W-:-:S13]  /*3d80*/  ISETP.NE.AND P2, PT, R12, R13, PT ;  /* 0x0000000d0c00720c */ /* 0x001fda0003f45270 */
        /* <DEDUP_REMOVED lines=10> */
.L_x_50:
[----:B------:R-:W-:Y:S05]  /*3e30*/  @P0 BREAK.RELIABLE B6 ;  /* 0x0000000000060942 */ /* 0x000fea0003800100 */
[----:B------:R-:W-:Y:S01]  /*3e40*/  IMAD.MOV.U32 R12, RZ, RZ, RZ ;  /* 0x000000ffff0c7224 */ /* 0x000fe200078e00ff */
[----:B------:R-:W-:Y:S06]  /*3e50*/  @P0 BRA `(.L_x_29) ;  /* 0x0000003400640947 */ /* 0x000fec0003800000 */
[----:B------:R-:W-:Y:S05]  /*3e60*/  BSYNC.RELIABLE B6 ;  /* 0x0000000000067941 */ /* 0x000fea0003800100 */
.L_x_49:
[----:B------:R-:W-:Y:S01]  /*3e70*/  PLOP3.LUT P0, PT, PT, PT, PT, 0x8, 0x80 ;  /* 0x000000000080781c */ /* 0x000fe20003f0e170 */
[----:B------:R-:W-:Y:S01]  /*3e80*/  IMAD.MOV.U32 R22, RZ, RZ, 0x8 ;  /* 0x00000008ff167424 */ /* 0x000fe200078e00ff */
[----:B------:R-:W-:-:S13]  /*3e90*/  PLOP3.LUT P1, PT, PT, PT, PT, 0x80, 0x8 ;  /* 0x000000000008781c */ /* 0x000fda0003f2f070 */
.L_x_14:
[----:B------:R-:W-:-:S13]  /*3ea0*/  ISETP.GE.AND P3, PT, R13, 0x1, PT ;  /* 0x000000010d00780c */ /* 0x000fda0003f66270 */
[----:B------:R-:W-:Y:S05]  /*3eb0*/  @!P3 BRA `(.L_x_52) ;  /* 0x000000080048b947 */ /* 0x000fea0003800000 */
[----:B------:R-:W-:Y:S01]  /*3ec0*/  ISETP.GE.U32.AND P2, PT, R20, 0xf, PT ;  /* 0x0000000f1400780c */ /* 0x000fe20003f46070 */
[----:B------:R-:W-:-:S12]  /*3ed0*/  IMAD.MOV.U32 R12, RZ, RZ, RZ ;  /* 0x000000ffff0c7224 */ /* 0x000fd800078e00ff */
[----:B------:R-:W-:Y:S05]  /*3ee0*/  @!P2 BRA `(.L_x_53) ;  /* 0x0000000000a4a947 */ /* 0x000fea0003800000 */
[----:B------:R-:W-:Y:S01]  /*3ef0*/  BSSY.RECONVERGENT B7, `(.L_x_54) ;  /* 0x0000027000077945 */ /* 0x000fe20003800200 */
[----:B------:R-:W-:-:S07]  /*3f00*/  IMAD.MOV.U32 R13, RZ, RZ, RZ ;  /* 0x000000ffff0d7224 */ /* 0x000fce00078e00ff */
.L_x_55:
[C---:B------:R-:W-:Y:S02]  /*3f10*/  IMAD R14, R13.reuse, 0x4, R21 ;  /* 0x000000040d0e7824 */ /* 0x040fe400078e0215 */
[C---:B0-----:R-:W-:Y:S02]  /*3f20*/  IMAD R12, R13.reuse, 0x4, R8 ;  /* 0x000000040d0c7824 */ /* 0x041fe400078e0208 */
[----:B------:R-:W-:Y:S01]  /*3f30*/  VIADD R13, R13, 0x10 ;  /* 0x000000100d0d7836 */ /* 0x000fe20000000000 */
[----:B------:R-:W0:Y:S04]  /*3f40*/  LDS R15, [R14] ;  /* 0x000000000e0f7984 */ /* 0x000e280000000800 */
[----:B------:R-:W1:Y:S01]  /*3f50*/  LDS R17, [R14+0x4] ;  /* 0x000004000e117984 */ /* 0x000e620000000800 */
[----:B------:R-:W-:-:S03]  /*3f60*/  ISETP.NE.AND P2, PT, R13, R4, PT ;  /* 0x000000040d00720c */ /* 0x000fc60003f45270 */
[----:B------:R-:W2:Y:S04]  /*3f70*/  LDS R19, [R14+0x8] ;  /* 0x000008000e137984 */ /* 0x000ea80000000800 */
[----:B------:R-:W3:Y:S04]  /*3f80*/  LDS R23, [R14+0xc] ;  /* 0x00000c000e177984 */ /* 0x000ee80000000800 */
[----:B------:R-:W4:Y:S04]  /*3f90*/  LDS R25, [R14+0x10] ;  /* 0x000010000e197984 */ /* 0x000f280000000800 */
[----:B------:R-:W5:Y:S04]  /*3fa0*/  LDS R27, [R14+0x14] ;  /* 0x000014000e1b7984 */ /* 0x000f680000000800 */
[----:B------:R-:W5:Y:S04]  /*3fb0*/  LDS R29, [R14+0x18] ;  /* 0x000018000e1d7984 */ /* 0x000f680000000800 */
[----:B------:R-:W5:Y:S04]  /*3fc0*/  LDS R16, [R14+0x1c] ;  /* 0x00001c000e107984 */ /* 0x000f680000000800 */
[----:B------:R-:W5:Y:S04]  /*3fd0*/  LDS R18, [R14+0x20] ;  /* 0x000020000e127984 */ /* 0x000f680000000800 */
[----:B------:R-:W5:Y:S04]  /*3fe0*/  LDS R24, [R14+0x24] ;  /* 0x000024000e187984 */ /* 0x000f680000000800 */
[----:B0-----:R-:W-:Y:S04]  /*3ff0*/  STL [R12], R15 ;  /* 0x0000000f0c007387 */ /* 0x001fe80000100800 */
[----:B-1----:R-:W-:Y:S04]  /*4000*/  STL [R12+0x4], R17 ;  /* 0x000004110c007387 */ /* 0x002fe80000100800 */
[----:B--2---:R-:W-:Y:S04]  /*4010*/  STL [R12+0x8], R19 ;  /* 0x000008130c007387 */ /* 0x004fe80000100800 */
[----:B---3--:R-:W-:Y:S04]  /*4020*/  STL [R12+0xc], R23 ;  /* 0x00000c170c007387 */ /* 0x008fe80000100800 */
[----:B----4-:R-:W-:Y:S04]  /*4030*/  STL [R12+0x10], R25 ;  /* 0x000010190c007387 */ /* 0x010fe80000100800 */
[----:B------:R-:W0:Y:S04]  /*4040*/  LDS R26, [R14+0x28] ;  /* 0x000028000e1a7984 */ /* 0x000e280000000800 */
[----:B------:R-:W1:Y:S04]  /*4050*/  LDS R15, [R14+0x2c] ;  /* 0x00002c000e0f7984 */ /* 0x000e680000000800 */
[----:B------:R-:W2:Y:S04]  /*4060*/  LDS R17, [R14+0x30] ;  /* 0x000030000e117984 */ /* 0x000ea80000000800 */
[----:B------:R-:W3:Y:S04]  /*4070*/  LDS R19, [R14+0x34] ;  /* 0x000034000e137984 */ /* 0x000ee80000000800 */
[----:B------:R-:W4:Y:S04]  /*4080*/  LDS R23, [R14+0x38] ;  /* 0x000038000e177984 */ /* 0x000f280000000800 */
[----:B------:R-:W4:Y:S04]  /*4090*/  LDS R25, [R14+0x3c] ;  /* 0x00003c000e197984 */ /* 0x000f280000000800 */
[----:B-----5:R0:W-:Y:S04]  /*40a0*/  STL [R12+0x14], R27 ;  /* 0x0000141b0c007387 */ /* 0x0201e80000100800 */
[----:B------:R0:W-:Y:S04]  /*40b0*/  STL [R12+0x18], R29 ;  /* 0x0000181d0c007387 */ /* 0x0001e80000100800 */
[----:B------:R0:W-:Y:S04]  /*40c0*/  STL [R12+0x1c], R16 ;  /* 0x00001c100c007387 */ /* 0x0001e80000100800 */
[----:B------:R1:W-:Y:S04]  /*40d0*/  STL [R12+0x20], R18 ;  /* 0x000020120c007387 */ /* 0x0003e80000100800 */
[----:B------:R2:W-:Y:S04]  /*40e0*/  STL [R12+0x24], R24 ;  /* 0x000024180c007387 */ /* 0x0005e80000100800 */
[----:B0-----:R0:W-:Y:S04]  /*40f0*/  STL [R12+0x28], R26 ;  /* 0x0000281a0c007387 */ /* 0x0011e80000100800 */
[----:B-1----:R0:W-:Y:S04]  /*4100*/  STL [R12+0x2c], R15 ;  /* 0x00002c0f0c007387 */ /* 0x0021e80000100800 */
[----:B--2---:R0:W-:Y:S04]  /*4110*/  STL [R12+0x30], R17 ;  /* 0x000030110c007387 */ /* 0x0041e80000100800 */
[----:B---3--:R0:W-:Y:S04]  /*4120*/  STL [R12+0x34], R19 ;  /* 0x000034130c007387 */ /* 0x0081e80000100800 */
[----:B----4-:R0:W-:Y:S04]  /*4130*/  STL [R12+0x38], R23 ;  /* 0x000038170c007387 */ /* 0x0101e80000100800 */
[----:B------:R0:W-:Y:S01]  /*4140*/  STL [R12+0x3c], R25 ;  /* 0x00003c190c007387 */ /* 0x0001e20000100800 */
[----:B------:R-:W-:Y:S05]  /*4150*/  @P2 BRA `(.L_x_55) ;  /* 0xfffffffc006c2947 */ /* 0x000fea000383ffff */
[----:B------:R-:W-:Y:S05]  /*4160*/  BSYNC.RECONVERGENT B7 ;  /* 0x0000000000077941 */ /* 0x000fea0003800200 */
.L_x_54:
[----:B0-----:R-:W-:-:S07]  /*4170*/  IMAD.MOV.U32 R12, RZ, RZ, R4 ;  /* 0x000000ffff0c7224 */ /* 0x001fce00078e0004 */
.L_x_53:
        /* <DEDUP_REMOVED lines=8> */
[----:B------:R-:W0:Y:S04]  /*4200*/  LDS R14, [R13] ;  /* 0x000000000d0e7984 */ /* 0x000e280000000800 */
[----:B------:R-:W1:Y:S04]  /*4210*/  LDS R16, [R13+0x4] ;  /* 0x000004000d107984 */ /* 0x000e680000000800 */
[----:B------:R-:W2:Y:S04]  /*4220*/  LDS R18, [R13+0x8] ;  /* 0x000008000d127984 */ /* 0x000ea80000000800 */
[----:B------:R-:W3:Y:S04]  /*4230*/  LDS R24, [R13+0xc] ;  /* 0x00000c000d187984 */ /* 0x000ee80000000800 */
[----:B------:R-:W4:Y:S04]  /*4240*/  LDS R26, [R13+0x10] ;  /* 0x000010000d1a7984 */ /* 0x000f280000000800 */
[----:B------:R-:W5:Y:S04]  /*4250*/  LDS R28, [R13+0x14] ;  /* 0x000014000d1c7984 */ /* 0x000f680000000800 */
[----:B------:R-:W5:Y:S04]  /*4260*/  LDS R17, [R13+0x18] ;  /* 0x000018000d117984 */ /* 0x000f680000000800 */
[----:B------:R-:W5:Y:S04]  /*4270*/  LDS R19, [R13+0x1c] ;  /* 0x00001c000d137984 */ /* 0x000f680000000800 */
[----:B0-----:R0:W-:Y:S04]  /*4280*/  STL [R15], R14 ;  /* 0x0000000e0f007387 */ /* 0x0011e80000100800 */
[----:B-1----:R0:W-:Y:S04]  /*4290*/  STL [R15+0x4], R16 ;  /* 0x000004100f007387 */ /* 0x0021e80000100800 */
[----:B--2---:R0:W-:Y:S04]  /*42a0*/  STL [R15+0x8], R18 ;  /* 0x000008120f007387 */ /* 0x0041e80000100800 */
[----:B---3--:R0:W-:Y:S04]  /*42b0*/  STL [R15+0xc], R24 ;  /* 0x00000c180f007387 */ /* 0x0081e80000100800 */
[----:B----4-:R0:W-:Y:S04]  /*42c0*/  STL [R15+0x10], R26 ;  /* 0x0000101a0f007387 */ /* 0x0101e80000100800 */
[----:B-----5:R0:W-:Y:S04]  /*42d0*/  STL [R15+0x14], R28 ;  /* 0x0000141c0f007387 */ /* 0x0201e80000100800 */
[----:B------:R0:W-:Y:S04]  /*42e0*/  STL [R15+0x18], R17 ;  /* 0x000018110f007387 */ /* 0x0001e80000100800 */
[----:B------:R0:W-:Y:S02]  /*42f0*/  STL [R15+0x1c], R19 ;  /* 0x00001c130f007387 */ /* 0x0001e40000100800 */
.L_x_57:
[----:B------:R-:W-:Y:S05]  /*4300*/  @!P4 BRA `(.L_x_56) ;  /* 0x000000000068c947 */ /* 0x000fea0003800000 */
[----:B------:R-:W-:Y:S02]  /*4310*/  ISETP.GE.U32.AND P2, PT, R9, 0x3, PT ;  /* 0x000000030900780c */ /* 0x000fe40003f46070 */
[----:B------:R-:W-:-:S11]  /*4320*/  ISETP.NE.AND P4, PT, R5, RZ, PT ;  /* 0x000000ff0500720c */ /* 0x000fd60003f85270 */
[----:B------:R-:W-:Y:S05]  /*4330*/  @!P2 BRA `(.L_x_58) ;  /* 0x00000000002ca947 */ /* 0x000fea0003800000 */
[C---:B------:R-:W-:Y:S02]  /*4340*/  IMAD R13, R12.reuse, 0x4, R21 ;  /* 0x000000040c0d7824 */ /* 0x040fe400078e0215 */
[C---:B0-----:R-:W-:Y:S02]  /*4350*/  IMAD R15, R12.reuse, 0x4, R8 ;  /* 0x000000040c0f7824 */ /* 0x041fe400078e0208 */
[----:B------:R-:W-:Y:S01]  /*4360*/  VIADD R12, R12, 0x4 ;  /* 0x000000040c0c7836 */ /* 0x000fe20000000000 */
[----:B------:R-:W0:Y:S04]  /*4370*/  LDS R14, [R13] ;  /* 0x000000000d0e7984 */ /* 0x000e280000000800 */
[----:B------:R-:W1:Y:S04]  /*4380*/  LDS R16, [R13+0x4] ;  /* 0x000004000d107984 */ /* 0x000e680000000800 */
[----:B------:R-:W2:Y:S04]  /*4390*/  LDS R18, [R13+0x8] ;  /* 0x000008000d127984 */ /* 0x000ea80000000800 */
[----:B------:R-:W3:Y:S04]  /*43a0*/  LDS R24, [R13+0xc] ;  /* 0x00000c000d187984 */ /* 0x000ee80000000800 */
[----:B0-----:R4:W-:Y:S04]  /*43b0*/  STL [R15], R14 ;  /* 0x0000000e0f007387 */ /* 0x0019e80000100800 */
[----:B-1----:R4:W-:Y:S04]  /*43c0*/  STL [R15+0x4], R16 ;  /* 0x000004100f007387 */ /* 0x0029e80000100800 */
[----:B--2---:R4:W-:Y:S04]  /*43d0*/  STL [R15+0x8], R18 ;  /* 0x000008120f007387 */ /* 0x0049e80000100800 */
[----:B---3--:R4:W-:Y:S02]  /*43e0*/  STL [R15+0xc], R24 ;  /* 0x00000c180f007387 */ /* 0x0089e40000100800 */
.L_x_58:
[----:B------:R-:W-:Y:S05]  /*43f0*/  @!P4 BRA `(.L_x_56) ;  /* 0x00000000002cc947 */ /* 0x000fea0003800000 */
[C---:B0---4-:R-:W-:Y:S01]  /*4400*/  IMAD R14, R12.reuse, 0x4, R21 ;  /* 0x000000040c0e7824 */ /* 0x051fe200078e0215 */
        /* <DEDUP_REMOVED lines=10> */
.L_x_56:
[----:B------:R-:W-:Y:S01]  /*44b0*/  BSSY.RECONVERGENT B7, `(.L_x_59) ;  /* 0x000001d000077945 */ /* 0x000fe20003800200 */
[----:B-12---:R-:W-:-:S07]  /*44c0*/  IMAD.MOV.U32 R12, RZ, RZ, RZ ;  /* 0x000000ffff0c7224 */ /* 0x006fce00078e00ff */
.L_x_64:
[----:B------:R-:W-:-:S05]  /*44d0*/  IMAD R13, R12, 0x4, R8 ;  /* 0x000000040c0d7824 */ /* 0x000fca00078e0208 */
[----:B0---4-:R0:W5:Y:S01]  /*44e0*/  LDL R15, [R13] ;  /* 0x000000000d0f7983 */ /* 0x0111620000100800 */
[----:B------:R-:W-:Y:S01]  /*44f0*/  BSSY.RECONVERGENT B8, `(.L_x_60) ;  /* 0x0000013000087945 */ /* 0x000fe20003800200 */
[----:B------:R-:W-:-:S07]  /*4500*/  IMAD.MOV.U32 R14, RZ, RZ, RZ ;  /* 0x000000ffff0e7224 */ /* 0x000fce00078e00ff */
.L_x_62:
[----:B0----5:R-:W-:-:S04]  /*4510*/  SHF.R.U32.HI R13, RZ, R14, R15 ;  /* 0x0000000eff0d7219 */ /* 0x021fc8000001160f */
[----:B------:R-:W-:-:S04]  /*4520*/  LOP3.LUT R13, R13, 0x1, RZ, 0xc0, !PT ;  /* 0x000000010d0d7812 */ /* 0x000fc800078ec0ff */
[----:B------:R-:W-:-:S13]  /*4530*/  ISETP.NE.U32.AND P2, PT, R13, 0x1, PT ;  /* 0x000000010d00780c */ /* 0x000fda0003f45070 */
[----:B------:R-:W-:Y:S05]  /*4540*/  @!P2 BRA `(.L_x_61) ;  /* 0x00000000001ca947 */ /* 0x000fea0003800000 */
[----:B------:R-:W0:Y:S01]  /*4550*/  LDCU UR4, c[0x0][0x380] ;  /* 0x00007000ff0477ac */ /* 0x000e220008000800 */
[----:B------:R-:W-:Y:S02]  /*4560*/  VIADD R14, R14, 0x1 ;  /* 0x000000010e0e7836 */ /* 0x000fe40000000000 */
[----:B0-----:R-:W-:-:S05]  /*4570*/  IMAD.U32 R13, RZ, RZ, UR4 ;  /* 0x00000004ff0d7e24 */ /* 0x001fca000f8e00ff */
[----:B------:R-:W-:-:S13]  /*4580*/  ISETP.NE.AND P2, PT, R14, R13, PT ;  /* 0x0000000d0e00720c */ /* 0x000fda0003f45270 */
[----:B------:R-:W-:Y:S05]  /*4590*/  @P2 BRA `(.L_x_62) ;  /* 0xfffffffc00dc2947 */ /* 0x000fea000383ffff */
[----:B------:R-:W-:Y:S01]  /*45a0*/  IMAD.MOV.U32 R14, RZ, RZ, RZ ;  /* 0x000000ffff0e7224 */ /* 0x000fe200078e00ff */
[----:B------:R-:W-:Y:S06]  /*45b0*/  BRA `(.L_x_63) ;  /* 0x0000000000187947 */ /* 0x000fec0003800000 */
.L_x_61:
[----:B------:R-:W0:Y:S01]  /*45c0*/  LDCU UR4, c[0x0][0x380] ;  /* 0x00007000ff0477ac */ /* 0x000e220008000800 */
[----:B------:R-:W-:Y:S01]  /*45d0*/  LOP3.LUT R14, RZ, R14, RZ, 0x33, !PT ;  /* 0x0000000eff0e7212 */ /* 0x000fe200078e33ff */
[----:B------:R-:W-:Y:S02]  /*45e0*/  IMAD.MOV.U32 R15, RZ, RZ, 0x1 ;  /* 0x00000001ff0f7424 */ /* 0x000fe400078e00ff */
[----:B0-----:R-:W-:-:S04]  /*45f0*/  IMAD.U32 R13, RZ, RZ, UR4 ;  /* 0x00000004ff0d7e24 */ /* 0x001fc8000f8e00ff */
[----:B------:R-:W-:-:S05]  /*4600*/  IMAD.IADD R14, R14, 0x1, R13 ;  /* 0x000000010e0e7824 */ /* 0x000fca00078e020d */
[----:B------:R-:W-:-:S07]  /*4610*/  SHF.L.U32 R14, R15, R14, RZ ;  /* 0x0000000e0f0e7219 */ /* 0x000fce00000006ff */
.L_x_63:
[----:B------:R-:W-:Y:S05]  /*4620*/  BSYNC.RECONVERGENT B8 ;  /* 0x0000000000087941 */ /* 0x000fea0003800200 */
.L_x_60:
[C---:B------:R-:W-:Y:S02]  /*4630*/  IMAD R15, R12.reuse, 0x4, R1 ;  /* 0x000000040c0f7824 */ /* 0x040fe400078e0201 */
[----:B------:R-:W-:-:S03]  /*4640*/  VIADD R12, R12, 0x1 ;  /* 0x000000010c0c7836 */ /* 0x000fc60000000000 */
[----:B------:R1:W-:Y:S02]  /*4650*/  STL [R15], R14 ;  /* 0x0000000e0f007387 */ /* 0x0003e40000100800 */
[----:B------:R-:W-:-:S13]  /*4660*/  ISETP.NE.AND P2, PT, R12, R13, PT ;  /* 0x0000000d0c00720c */ /* 0x000fda0003f45270 */
[----:B-1----:R-:W-:Y:S05]  /*4670*/  @P2 BRA `(.L_x_64) ;  /* 0xfffffffc00942947 */ /* 0x002fea000383ffff */
[----:B------:R-:W-:Y:S05]  /*4680*/  BSYNC.RECONVERGENT B7 ;  /* 0x0000000000077941 */ /* 0x000fea0003800200 */
.L_x_59:
[----:B------:R-:W2:Y:S04]  /*4690*/  LDL R15, [R1] ;  /* 0x00000000010f7983 */ /* 0x000ea80000100800 */
[----:B------:R-:W2:Y:S02]  /*46a0*/  LDS R12, [R21] ;  /* 0x00000000150c7984 */ /* 0x000ea40000000800 */
[----:B--2---:R-:W-:-:S05]  /*46b0*/  IMAD.IADD R12, R12, 0x1, -R15 ;  /* 0x000000010c0c7824 */ /* 0x004fca00078e0a0f */
[C---:B------:R-:W-:Y:S02]  /*46c0*/  ISETP.NE.AND P4, PT, R12.reuse, RZ, PT ;  /* 0x000000ff0c00720c */ /* 0x040fe40003f85270 */
[----:B------:R-:W-:-:S11]  /*46d0*/  ISETP.GT.AND P2, PT, R12, RZ, PT ;  /* 0x000000ff0c00720c */ /* 0x000fd60003f44270 */
[----:B------:R-:W-:Y:S05]  /*46e0*/  @P4 BRA `(.L_x_65) ;  /* 0x0000000000344947 */ /* 0x000fea0003800000 */
[----:B------:R-:W0:Y:S01]  /*46f0*/  LDC R13, c[0x0][0x380] ;  /* 0x0000e000ff0d7b82 */ /* 0x000e220000000800 */
[----:B------:R-:W-:-:S07]  /*4700*/  IMAD.MOV.U32 R12, RZ, RZ, RZ ;  /* 0x000000ffff0c7224 */ /* 0x000fce00078e00ff */
.L_x_66:
[----:B------:R-:W-:-:S05]  /*4710*/  VIADD R12, R12, 0x1 ;  /* 0x000000010c0c7836 */ /* 0x000fca0000000000 */
[----:B0-----:R-:W-:-:S13]  /*4720*/  ISETP.NE.AND P2, PT, R12, R13, PT ;  /* 0x0000000d0c00720c */ /* 0x001fda0003f45270 */
        /* <DEDUP_REMOVED lines=9> */
.L_x_65:
[----:B------:R-:W-:Y:S01]  /*47c0*/  IMAD.MOV.U32 R12, RZ, RZ, RZ ;  /* 0x000000ffff0c7224 */ /* 0x000fe200078e00ff */
[----:B------:R-:W-:Y:S06]  /*47d0*/  @P2 BRA `(.L_x_29) ;  /* 0x0000002c00042947 */ /* 0x000fec0003800000 */
.L_x_52:
[----:B------:R-:W-:Y:S05]  /*47e0*/  @!P1 BRA `(.L_x_67) ;  /* 0x0000002800fc9947 */ /* 0x000fea0003800000 */
[----:B------:R-:W-:Y:S05]  /*47f0*/  @!P3 BRA `(.L_x_68) ;  /* 0x0000000c0094b947 */ /* 0x000fea0003800000 */
[----:B------:R-:W-:Y:S01]  /*4800*/  BSSY.RECONVERGENT B7, `(.L_x_69) ;  /* 0x00000cf000077945 */ /* 0x000fe20003800200 */
[----:B------:R-:W-:-:S07]  /*4810*/  IMAD.MOV.U32 R23, RZ, RZ, RZ ;  /* 0x000000ffff177224 */ /* 0x000fce00078e00ff */
.L_x_76:
[----:B------:R-:W-:Y:S02]  /*4820*/  ISETP.GE.U32.AND P1, PT, R20, 0xf, PT ;  /* 0x0000000f1400780c */ /* 0x000fe40003f26070 */
[----:B------:R-:W-:-:S11]  /*4830*/  CS2R R24, SRZ ;  /* 0x0000000000187805 */ /* 0x000fd6000001ff00 */
[----:B------:R-:W-:Y:S05]  /*4840*/  @!P1 BRA `(.L_x_70) ;  /* 0x00000004006c9947 */ /* 0x000fea0003800000 */
[----:B------:R-:W-:Y:S01]  /*4850*/  BSSY.RECONVERGENT B8, `(.L_x_71) ;  /* 0x0000059000087945 */ /* 0x000fe20003800200 */
[----:B------:R-:W-:-:S07]  /*4860*/  CS2R R24, SRZ ;  /* 0x0000000000187805 */ /* 0x000fce000001ff00 */
.L_x_72:
        /* <DEDUP_REMOVED lines=87> */
[----:B------:R-:W-:Y:S05]  /*4de0*/  BSYNC.RECONVERGENT B8 ;  /* 0x0000000000087941 */ /* 0x000fea0003800200 */
.L_x_71:
[----:B------:R-:W-:-:S07]  /*4df0*/  IMAD.MOV.U32 R25, RZ, RZ, R4 ;  /* 0x000000ffff197224 */ /* 0x000fce00078e0004 */
.L_x_70:
[----:B------:R-:W-:-:S13]  /*4e00*/  ISETP.NE.AND P1, PT, R2, RZ, PT ;  /* 0x000000ff0200720c */ /* 0x000fda0003f25270 */
        /* <DEDUP_REMOVED lines=49> */
.L_x_74:
        /* <DEDUP_REMOVED lines=29> */
.L_x_75:
        /* <DEDUP_REMOVED lines=25> */
.L_x_73:
        /* <DEDUP_REMOVED lines=8> */
.L_x_69:
[----:B------:R-:W2:Y:S04]  /*5500*/  LDL R15, [R1+0x6c] ;  /* 0x00006c00010f7983 */ /* 0x000ea80000100800 */
[----:B------:R-:W2:Y:S02]  /*5510*/  LDS R12, [R21] ;  /* 0x00000000150c7984 */ /* 0x000ea40000000800 */
[----:B--2---:R-:W-:-:S05]  /*5520*/  IMAD.IADD R12, R12, 0x1, -R15 ;  /* 0x000000010c0c7824 */ /* 0x004fca00078e0a0f */
[C---:B------:R-:W-:Y:S02]  /*5530*/  ISETP.NE.AND P2, PT, R12.reuse, RZ, PT ;  /* 0x000000ff0c00720c */ /* 0x040fe40003f45270 */
[----:B------:R-:W-:-:S11]  /*5540*/  ISETP.GT.AND P1, PT, R12, RZ, PT ;  /* 0x000000ff0c00720c */ /* 0x000fd60003f24270 */
[----:B------:R-:W-:Y:S05]  /*5550*/  @P2 BRA `(.L_x_77) ;  /* 0x0000000000342947 */ /* 0x000fea0003800000 */
[----:B------:R-:W0:Y:S01]  /*5560*/  LDC R13, c[0x0][0x380] ;  /* 0x0000e000ff0d7b82 */ /* 0x000e220000000800 */
[----:B------:R-:W-:-:S07]  /*5570*/  IMAD.MOV.U32 R12, RZ, RZ, RZ ;  /* 0x000000ffff0c7224 */ /* 0x000fce00078e00ff */
.L_x_78:
        /* <DEDUP_REMOVED lines=11> */
.L_x_77:
[----:B------:R-:W-:Y:S01]  /*5630*/  IMAD.MOV.U32 R12, RZ, RZ, RZ ;  /* 0x000000ffff0c7224 */ /* 0x000fe200078e00ff */
[----:B------:R-:W-:Y:S06]  /*5640*/  @P1 BRA `(.L_x_29) ;  /* 0x0000001c00681947 */ /* 0x000fec0003800000 */
.L_x_68:
[----:B------:R-:W-:-:S13]  /*5650*/  ISETP.LT.OR P0, PT, R13, 0x1, P0 ;  /* 0x000000010d00780c */ /* 0x000fda0000701670 */
[----:B------:R-:W-:Y:S05]  /*5660*/  @P0 BRA `(.L_x_67) ;  /* 0x0000001c005c0947 */ /* 0x000fea0003800000 */
[----:B------:R-:W-:Y:S01]  /*5670*/  BSSY.RECONVERGENT B7, `(.L_x_79) ;  /* 0x00000df000077945 */ /* 0x000fe20003800200 */
[----:B------:R-:W-:-:S07]  /*5680*/  IMAD.MOV.U32 R12, RZ, RZ, RZ ;  /* 0x000000ffff0c7224 */ /* 0x000fce00078e00ff */
.L_x_86:
[----:B------:R-:W-:Y:S01]  /*5690*/  ISETP.GE.U32.AND P1, PT, R20, 0xf, PT ;  /* 0x0000000f1400780c */ /* 0x000fe20003f26070 */
[----:B------:R-:W-:Y:S02]  /*56a0*/  IMAD.MOV.U32 R13, RZ, RZ, RZ ;  /* 0x000000ffff0d7224 */ /* 0x000fe400078e00ff */
[----:B------:R-:W-:-:S10]  /*56b0*/  IMAD.MOV.U32 R16, RZ, RZ, RZ ;  /* 0x000000ffff107224 */ /* 0x000fd400078e00ff */
[----:B------:R-:W-:Y:S05]  /*56c0*/  @!P1 BRA `(.L_x_80) ;  /* 0x0000000400909947 */ /* 0x000fea0003800000 */
[----:B------:R-:W-:Y:S01]  /*56d0*/  BSSY.RECONVERGENT B8, `(.L_x_81) ;  /* 0x0000062000087945 */ /* 0x000fe20003800200 */
[----:B------:R-:W-:Y:S02]  /*56e0*/  IMAD.MOV.U32 R15, RZ, RZ, RZ ;  /* 0x000000ffff0f7224 */ /* 0x000fe400078e00ff */
[----:B------:R-:W-:-:S07]  /*56f0*/  IMAD.MOV.U32 R16, RZ, RZ, RZ ;  /* 0x000000ffff107224 */ /* 0x000fce00078e00ff */
.L_x_82:
[----:B------:R-:W-:Y:S01]  /*5700*/  IMAD R13, R15, 0x4, R8 ;  /* 0x000000040f0d7824 */ /* 0x000fe200078e0208 */
[----:B------:R-:W0:Y:S04]  /*5710*/  LDCU UR4, c[0x0][0x380] ;  /* 0x00007000ff0477ac */ /* 0x000e280008000800 */
[----:B------:R-:W2:Y:S04]  /*5720*/  LDL R23, [R13] ;  /* 0x000000000d177983 */ /* 0x000ea80000100800 */
[----:B------:R-:W3:Y:S01]  /*5730*/  LDL R25, [R13+0x4] ;  /* 0x000004000d197983 */ /* 0x000ee20000100800 */
[----:B------:R-:W-:-:S03]  /*5740*/  LOP3.LUT R14, RZ, R15, RZ, 0x33, !PT ;  /* 0x0000000fff0e7212 */ /* 0x000fc600078e33ff */
[----:B------:R-:W4:Y:S04]  /*5750*/  LDL R17, [R13+0x8] ;  /* 0x000008000d117983 */ /* 0x000f280000100800 */
[----:B------:R-:W5:Y:S01]  /*5760*/  LDL R19, [R13+0xc] ;  /* 0x00000c000d137983 */ /* 0x000f620000100800 */
[----:B0-----:R-:W-:Y:S01]  /*5770*/  VIADD R18, R14, UR4 ;  /* 0x000000040e127c36 */ /* 0x001fe20008000000 */
[----:B------:R-:W-:Y:S02]  /*5780*/  IADD3 R14, PT, PT, -R15, UR4, RZ ;  /* 0x000000040f0e7c10 */ /* 0x000fe4000fffe1ff */
[----:B------:R-:W5:Y:S01]  /*5790*/  LDL R29, [R13+0x3c] ;  /* 0x00003c000d1d7983 */ /* 0x000f620000100800 */
[----:B--2---:R-:W-:-:S04]  /*57a0*/  SHF.R.U32.HI R23, RZ, R12, R23 ;  /* 0x0000000cff177219 */ /* 0x004fc80000011617 */
[----:B------:R-:W-:Y:S02]  /*57b0*/  LOP3.LUT R23, R23, 0x1, RZ, 0xc0, !PT ;  /* 0x0000000117177812 */ /* 0x000fe400078ec0ff */
[----:B---3--:R-:W-:Y:S02]  /*57c0*/  SHF.R.U32.HI R25, RZ, R12, R25 ;  /* 0x0000000cff197219 */ /* 0x008fe40000011619 */
[----:B------:R-:W-:Y:S01]  /*57d0*/  SHF.L.U32 R27, R23, R18, RZ ;  /* 0x00000012171b7219 */ /* 0x000fe200000006ff */
[----:B------:R-:W-:Y:S01]  /*57e0*/  VIADD R18, R14, 0xfffffffe ;  /* 0xfffffffe0e127836 */ /* 0x000fe20000000000 */
[----:B------:R-:W-:Y:S01]  /*57f0*/  LOP3.LUT R25, R25, 0x1, RZ, 0xc0, !PT ;  /* 0x0000000119197812 */ /* 0x000fe200078ec0ff */
[----:B------:R-:W2:Y:S03]  /*5800*/  LDL R23, [R13+0x10] ;  /* 0x000010000d177983 */ /* 0x000ea60000100800 */
[----:B------:R-:W-:-:S02]  /*5810*/  SHF.L.U32 R18, R25, R18, RZ ;  /* 0x0000001219127219 */ /* 0x000fc400000006ff */
[----:B------:R-:W3:Y:S01]  /*5820*/  LDL R25, [R13+0x14] ;  /* 0x000014000d197983 */ /* 0x000ee20000100800 */
[-C--:B----4-:R-:W-:Y:S02]  /*5830*/  SHF.R.U32.HI R17, RZ, R12.reuse, R17 ;  /* 0x0000000cff117219 */ /* 0x090fe40000011611 */
[----:B------:R-:W-:Y:S01]  /*5840*/  LOP3.LUT R16, R18, R27, R16, 0xfe, !PT ;  /* 0x0000001b12107212 */ /* 0x000fe200078efe10 */
[C---:B------:R-:W-:Y:S01]  /*5850*/  VIADD R18, R14.reuse, 0xfffffffd ;  /* 0xfffffffd0e127836 */ /* 0x040fe20000000000 */
[----:B------:R-:W-:Y:S02]  /*5860*/  LOP3.LUT R17, R17, 0x1, RZ, 0xc0, !PT ;  /* 0x0000000111117812 */ /* 0x000fe400078ec0ff */
[----:B-----5:R-:W-:Y:S01]  /*5870*/  SHF.R.U32.HI R19, RZ, R12, R19 ;  /* 0x0000000cff137219 */ /* 0x020fe20000011613 */
[----:B------:R-:W-:Y:S01]  /*5880*/  VIADD R24, R14, 0xfffffffc ;  /* 0xfffffffc0e187836 */ /* 0x000fe20000000000 */
[----:B------:R-:W-:Y:S02]  /*5890*/  SHF.L.U32 R27, R17, R18, RZ ;  /* 0x00000012111b7219 */ /* 0x000fe400000006ff */
[----:B------:R-:W-:Y:S01]  /*58a0*/  LOP3.LUT R19, R19, 0x1, RZ, 0xc0, !PT ;  /* 0x0000000113137812 */ /* 0x000fe200078ec0ff */
[----:B------:R-:W4:Y:S03]  /*58b0*/  LDL R17, [R13+0x18] ;  /* 0x000018000d117983 */ /* 0x000f260000100800 */
[----:B------:R-:W-:-:S02]  /*58c0*/  SHF.L.U32 R24, R19, R24, RZ ;  /* 0x0000001813187219 */ /* 0x000fc400000006ff */
[----:B------:R-:W5:Y:S01]  /*58d0*/  LDL R19, [R13+0x1c] ;  /* 0x00001c000d137983 */ /* 0x000f620000100800 */
[----:B------:R-:W-:Y:S01]  /*58e0*/  VIADD R18, R14, 0xfffffffb ;  /* 0xfffffffb0e127836 */ /* 0x000fe20000000000 */
[----:B------:R-:W-:Y:S01]  /*58f0*/  LOP3.LUT R16, R24, R27, R16, 0xfe, !PT ;  /* 0x0000001b18107212 */ /* 0x000fe200078efe10 */
[----:B------:R-:W-:Y:S01]  /*5900*/  VIADD R24, R14, 0xfffffffa ;  /* 0xfffffffa0e187836 */ /* 0x000fe20000000000 */
[-C--:B--2---:R-:W-:Y:S02]  /*5910*/  SHF.R.U32.HI R23, RZ, R12.reuse, R23 ;  /* 0x0000000cff177219 */ /* 0x084fe40000011617 */
[----:B---3--:R-:W-:Y:S02]  /*5920*/  SHF.R.U32.HI R25, RZ, R12, R25 ;  /* 0x0000000cff197219 */ /* 0x008fe40000011619 */
[----:B------:R-:W-:Y:S02]  /*5930*/  LOP3.LUT R23, R23, 0x1, RZ, 0xc0, !PT ;  /* 0x0000000117177812 */ /* 0x000fe400078ec0ff */
[----:B------:R-:W-:-:S02]  /*5940*/  LOP3.LUT R25, R25, 0x1, RZ, 0xc0, !PT ;  /* 0x0000000119197812 */ /* 0x000fc400078ec0ff */
[----:B------:R-:W-:Y:S02]  /*5950*/  SHF.L.U32 R27, R23, R18, RZ ;  /* 0x00000012171b7219 */ /* 0x000fe400000006ff */
[----:B------:R-:W2:Y:S01]  /*5960*/  LDL R23, [R13+0x20] ;  /* 0x000020000d177983 */ /* 0x000ea20000100800 */
[----:B------:R-:W-:-:S03]  /*5970*/  SHF.L.U32 R24, R25, R24, RZ ;  /* 0x0000001819187219 */ /* 0x000fc600000006ff */
[----:B------:R-:W3:Y:S01]  /*5980*/  LDL R25, [R13+0x24] ;  /* 0x000024000d197983 */ /* 0x000ee20000100800 */
[----:B----4-:R-:W-:Y:S01]  /*5990*/  SHF.R.U32.HI R17, RZ, R12, R17 ;  /* 0x0000000cff117219 */ /* 0x010fe20000011611 */
[----:B------:R-:W-:-:S03]  /*59a0*/  VIADD R18, R14, 0xfffffff9 ;  /* 0xfffffff90e127836 */ /* 0x000fc60000000000 */
[----:B------:R-:W-:Y:S02]  /*59b0*/  LOP3.LUT R17, R17, 0x1, RZ, 0xc0, !PT ;  /* 0x0000000111117812 */ /* 0x000fe400078ec0ff */
[----:B-----5:R-:W-:Y:S02]  /*59c0*/  SHF.R.U32.HI R19, RZ, R12, R19 ;  /* 0x0000000cff137219 */ /* 0x020fe40000011613 */
[----:B------:R-:W-:Y:S01]  /*59d0*/  LOP3.LUT R16, R24, R27, R16, 0xfe, !PT ;  /* 0x0000001b18107212 */ /* 0x000fe200078efe10 */
        /* <DEDUP_REMOVED lines=17> */
[----:B------:R-:W-:-:S03]  /*5af0*/  LOP3.LUT R16, R24, R27, R16, 0xfe, !PT ;  /* 0x0000001b18107212 */ /* 0x000fc600078efe10 */
[----:B------:R0:W3:Y:S01]  /*5b00*/  LDL R27, [R13+0x38] ;  /* 0x000038000d1b7983 */ /* 0x0000e20000100800 */
[-C--:B----4-:R-:W-:Y:S01]  /*5b10*/  SHF.R.U32.HI R17, RZ, R12.reuse, R17 ;  /* 0x0000000cff117219 */ /* 0x090fe20000011611 */
[C---:B------:R-:W-:Y:S01]  /*5b20*/  VIADD R18, R14.reuse, 0xfffffff5 ;  /* 0xfffffff50e127836 */ /* 0x040fe20000000000 */
[----:B-----5:R-:W-:Y:S02]  /*5b30*/  SHF.R.U32.HI R19, RZ, R12, R19 ;  /* 0x0000000cff137219 */ /* 0x020fe40000011613 */
[----:B------:R-:W-:Y:S02]  /*5b40*/  LOP3.LUT R17, R17, 0x1, RZ, 0xc0, !PT ;  /* 0x0000000111117812 */ /* 0x000fe400078ec0ff */
[----:B------:R-:W-:Y:S02]  /*5b50*/  LOP3.LUT R19, R19, 0x1, RZ, 0xc0, !PT ;  /* 0x0000000113137812 */ /* 0x000fe400078ec0ff */
[----:B------:R-:W-:Y:S01]  /*5b60*/  SHF.L.U32 R17, R17, R18, RZ ;  /* 0x0000001211117219 */ /* 0x000fe200000006ff */
[----:B------:R-:W-:-:S02]  /*5b70*/  VIADD R18, R14, 0xfffffff4 ;  /* 0xfffffff40e127836 */ /* 0x000fc40000000000 */
[----:B------:R-:W-:-:S03]  /*5b80*/  VIADD R15, R15, 0x10 ;  /* 0x000000100f0f7836 */ /* 0x000fc60000000000 */
[----:B------:R-:W-:Y:S02]  /*5b90*/  SHF.L.U32 R18, R19, R18, RZ ;  /* 0x0000001213127219 */ /* 0x000fe400000006ff */
[----:B------:R-:W-:Y:S02]  /*5ba0*/  ISETP.NE.AND P0, PT, R15, R4, PT ;  /* 0x000000040f00720c */ /* 0x000fe40003f05270 */
[----:B------:R-:W-:Y:S01]  /*5bb0*/  LOP3.LUT R16, R18, R17, R16, 0xfe, !PT ;  /* 0x0000001112107212 */ /* 0x000fe200078efe10 */
[C---:B------:R-:W-:Y:S01]  /*5bc0*/  VIADD R18, R14.reuse, 0xfffffff3 ;  /* 0xfffffff30e127836 */ /* 0x040fe20000000000 */
[----:B------:R-:W-:Y:S01]  /*5bd0*/  SHF.R.U32.HI R29, RZ, R12, R29 ;  /* 0x0000000cff1d7219 */ /* 0x000fe2000001161d */
[C---:B------:R-:W-:Y:S02]  /*5be0*/  VIADD R24, R14.reuse, 0xfffffff2 ;  /* 0xfffffff20e187836 */ /* 0x040fe40000000000 */
[----:B------:R-:W-:Y:S01]  /*5bf0*/  VIADD R17, R14, 0xfffffff1 ;  /* 0xfffffff10e117836 */ /* 0x000fe20000000000 */
[----:B------:R-:W-:-:S02]  /*5c00*/  LOP3.LUT R29, R29, 0x1, RZ, 0xc0, !PT ;  /* 0x000000011d1d7812 */ /* 0x000fc400078ec0ff */
[-C--:B--2---:R-:W-:Y:S02]  /*5c10*/  SHF.R.U32.HI R23, RZ, R12.reuse, R23 ;  /* 0x0000000cff177219 */ /* 0x084fe40000011617 */
[-C--:B---3--:R-:W-:Y:S02]  /*5c20*/  SHF.R.U32.HI R25, RZ, R12.reuse, R25 ;  /* 0x0000000cff197219 */ /* 0x088fe40000011619 */
[----:B0-----:R-:W-:Y:S02]  /*5c30*/  LOP3.LUT R13, R23, 0x1, RZ, 0xc0, !PT ;  /* 0x00000001170d7812 */ /* 0x001fe400078ec0ff */
[----:B------:R-:W-:Y:S02]  /*5c40*/  LOP3.LUT R25, R25, 0x1, RZ, 0xc0, !PT ;  /* 0x0000000119197812 */ /* 0x000fe400078ec0ff */
[----:B------:R-:W-:Y:S02]  /*5c50*/  SHF.R.U32.HI R27, RZ, R12, R27 ;  /* 0x0000000cff1b7219 */ /* 0x000fe4000001161b */
[----:B------:R-:W-:Y:S01]  /*5c60*/  SHF.L.U32 R13, R13, R18, RZ ;  /* 0x000000120d0d7219 */ /* 0x000fe200000006ff */
[----:B------:R-:W-:Y:S01]  /*5c70*/  VIADD R18, R14, 0xfffffff0 ;  /* 0xfffffff00e127836 */ /* 0x000fe20000000000 */
[----:B------:R-:W-:-:S02]  /*5c80*/  SHF.L.U32 R24, R25, R24, RZ ;  /* 0x0000001819187219 */ /* 0x000fc400000006ff */
[----:B------:R-:W-:Y:S02]  /*5c90*/  LOP3.LUT R14, R27, 0x1, RZ, 0xc0, !PT ;  /* 0x000000011b0e7812 */ /* 0x000fe400078ec0ff */
[----:B------:R-:W-:Y:S02]  /*5ca0*/  LOP3.LUT R16, R24, R13, R16, 0xfe, !PT ;  /* 0x0000000d18107212 */ /* 0x000fe400078efe10 */
[----:B------:R-:W-:Y:S02]  /*5cb0*/  SHF.L.U32 R17, R14, R17, RZ ;  /* 0x000000110e117219 */ /* 0x000fe400000006ff */
[----:B------:R-:W-:-:S04]  /*5cc0*/  SHF.L.U32 R18, R29, R18, RZ ;  /* 0x000000121d127219 */ /* 0x000fc800000006ff */
[----:B------:R-:W-:Y:S01]  /*5cd0*/  LOP3.LUT R16, R18, R17, R16, 0xfe, !PT ;  /* 0x0000001112107212 */ /* 0x000fe200078efe10 */
[----:B------:R-:W-:Y:S06]  /*5ce0*/  @P0 BRA `(.L_x_82) ;  /* 0xfffffff800840947 */ /* 0x000fec000383ffff */
[----:B------:R-:W-:Y:S05]  /*5cf0*/  BSYNC.RECONVERGENT B8 ;  /* 0x0000000000087941 */ /* 0x000fea0003800200 */
.L_x_81:
[----:B------:R-:W-:-:S07]  /*5d00*/  IMAD.MOV.U32 R13, RZ, RZ, R4 ;  /* 0x000000ffff0d7224 */ /* 0x000fce00078e0004 */
.L_x_80:
[----:B------:R-:W-:-:S13]  /*5d10*/  ISETP.NE.AND P2, PT, R2, RZ, PT ;  /* 0x000000ff0200720c */ /* 0x000fda0003f45270 */
        /* <DEDUP_REMOVED lines=9> */
[----:B------:R-:W-:-:S05]  /*5db0*/  LOP3.LUT R18, RZ, R13, RZ, 0x33, !PT ;  /* 0x0000000dff127212 */ /* 0x000fca00078e33ff */
[----:B0-----:R-:W-:Y:S01]  /*5dc0*/  VIADD R18, R18, UR4 ;  /* 0x0000000412127c36 */ /* 0x001fe20008000000 */
[----:B--2---:R-:W-:-:S04]  /*5dd0*/  SHF.R.U32.HI R17, RZ, R12, R17 ;  /* 0x0000000cff117219 */ /* 0x004fc80000011611 */
[----:B------:R-:W-:-:S04]  /*5de0*/  LOP3.LUT R17, R17, 0x1, RZ, 0xc0, !PT ;  /* 0x0000000111117812 */ /* 0x000fc800078ec0ff */
[----:B------:R-:W-:Y:S02]  /*5df0*/  SHF.L.U32 R19, R17, R18, RZ ;  /* 0x0000001211137219 */ /* 0x000fe400000006ff */
[----:B------:R-:W-:Y:S01]  /*5e00*/  IADD3 R18, PT, PT, -R13, UR4, RZ ;  /* 0x000000040d127c10 */ /* 0x000fe2000fffe1ff */
[----:B------:R-:W2:Y:S01]  /*5e10*/  LDL R17, [R14+0xc] ;  /* 0x00000c000e117983 */ /* 0x000ea20000100800 */
[-C--:B---3--:R-:W-:Y:S02]  /*5e20*/  SHF.R.U32.HI R23, RZ, R12.reuse, R23 ;  /* 0x0000000cff177219 */ /* 0x088fe40000011617 */
[----:B----4-:R-:W-:Y:S01]  /*5e30*/  SHF.R.U32.HI R25, RZ, R12, R15 ;  /* 0x0000000cff197219 */ /* 0x010fe2000001160f */
[C---:B------:R-:W-:Y:S01]  /*5e40*/  VIADD R24, R18.reuse, 0xfffffffe ;  /* 0xfffffffe12187836 */ /* 0x040fe20000000000 */
[----:B------:R-:W-:Y:S01]  /*5e50*/  LOP3.LUT R23, R23, 0x1, RZ, 0xc0, !PT ;  /* 0x0000000117177812 */ /* 0x000fe200078ec0ff */
[----:B------:R-:W-:Y:S01]  /*5e60*/  VIADD R26, R18, 0xfffffffd ;  /* 0xfffffffd121a7836 */ /* 0x000fe20000000000 */
[----:B------:R-:W-:Y:S01]  /*5e70*/  LOP3.LUT R25, R25, 0x1, RZ, 0xc0, !PT ;  /* 0x0000000119197812 */ /* 0x000fe200078ec0ff */
[----:B------:R-:W3:Y:S01]  /*5e80*/  LDL R15, [R14+0x10] ;  /* 0x000010000e0f7983 */ /* 0x000ee20000100800 */
[----:B------:R-:W-:-:S02]  /*5e90*/  SHF.L.U32 R24, R23, R24, RZ ;  /* 0x0000001817187219 */ /* 0x000fc400000006ff */
[----:B------:R-:W-:Y:S01]  /*5ea0*/  SHF.L.U32 R25, R25, R26, RZ ;  /* 0x0000001a19197219 */ /* 0x000fe200000006ff */
[----:B------:R-:W4:Y:S03]  /*5eb0*/  LDL R23, [R14+0x18] ;  /* 0x000018000e177983 */ /* 0x000f260000100800 */
[----:B------:R-:W-:Y:S02]  /*5ec0*/  LOP3.LUT R24, R25, R19, R24, 0xfe, !PT ;  /* 0x0000001319187212 */ /* 0x000fe400078efe18 */
[----:B------:R-:W5:Y:S04]  /*5ed0*/  LDL R19, [R14+0x14] ;  /* 0x000014000e137983 */ /* 0x000f680000100800 */
[----:B------:R0:W5:Y:S01]  /*5ee0*/  LDL R25, [R14+0x1c] ;  /* 0x00001c000e197983 */ /* 0x0001620000100800 */
[----:B------:R-:W-:-:S02]  /*5ef0*/  VIADD R26, R18, 0xfffffffc ;  /* 0xfffffffc121a7836 */ /* 0x000fc40000000000 */
[----:B0-----:R-:W-:Y:S02]  /*5f00*/  VIADD R14, R18, 0xfffffffa ;  /* 0xfffffffa120e7836 */ /* 0x001fe40000000000 */
[----:B------:R-:W-:Y:S01]  /*5f10*/  VIADD R13, R13, 0x8 ;  /* 0x000000080d0d7836 */ /* 0x000fe20000000000 */
[----:B--2---:R-:W-:-:S04]  /*5f20*/  SHF.R.U32.HI R17, RZ, R12, R17 ;  /* 0x0000000cff117219 */ /* 0x004fc80000011611 */
[----:B------:R-:W-:Y:S02]  /*5f30*/  LOP3.LUT R17, R17, 0x1, RZ, 0xc0, !PT ;  /* 0x0000000111117812 */ /* 0x000fe400078ec0ff */
[----:B---3--:R-:W-:Y:S02]  /*5f40*/  SHF.R.U32.HI R15, RZ, R12, R15 ;  /* 0x0000000cff0f7219 */ /* 0x008fe4000001160f */
[----:B------:R-:W-:Y:S01]  /*5f50*/  SHF.L.U32 R17, R17, R26, RZ ;  /* 0x0000001a11117219 */ /* 0x000fe200000006ff */
[----:B------:R-:W-:Y:S01]  /*5f60*/  VIADD R26, R18, 0xfffffffb ;  /* 0xfffffffb121a7836 */ /* 0x000fe20000000000 */
[----:B------:R-:W-:Y:S02]  /*5f70*/  LOP3.LUT R15, R15, 0x1, RZ, 0xc0, !PT ;  /* 0x000000010f0f7812 */ /* 0x000fe400078ec0ff */
[-C--:B----4-:R-:W-:Y:S02]  /*5f80*/  SHF.R.U32.HI R23, RZ, R12.reuse, R23 ;  /* 0x0000000cff177219 */ /* 0x090fe40000011617 */
[----:B-----5:R-:W-:-:S02]  /*5f90*/  SHF.R.U32.HI R19, RZ, R12, R19 ;  /* 0x0000000cff137219 */ /* 0x020fc40000011613 */
[----:B------:R-:W-:Y:S01]  /*5fa0*/  SHF.L.U32 R15, R15, R26, RZ ;  /* 0x0000001a0f0f7219 */ /* 0x000fe200000006ff */
[C---:B------:R-:W-:Y:S01]  /*5fb0*/  VIADD R26, R18.reuse, 0xfffffff9 ;  /* 0xfffffff9121a7836 */ /* 0x040fe20000000000 */
[----:B------:R-:W-:Y:S02]  /*5fc0*/  LOP3.LUT R19, R19, 0x1, RZ, 0xc0, !PT ;  /* 0x0000000113137812 */ /* 0x000fe400078ec0ff */
[----:B------:R-:W-:Y:S02]  /*5fd0*/  SHF.R.U32.HI R25, RZ, R12, R25 ;  /* 0x0000000cff197219 */ /* 0x000fe40000011619 */
[----:B------:R-:W-:Y:S01]  /*5fe0*/  LOP3.LUT R23, R23, 0x1, RZ, 0xc0, !PT ;  /* 0x0000000117177812 */ /* 0x000fe200078ec0ff */
[----:B------:R-:W-:Y:S01]  /*5ff0*/  VIADD R18, R18, 0xfffffff8 ;  /* 0xfffffff812127836 */ /* 0x000fe20000000000 */
[----:B------:R-:W-:Y:S02]  /*6000*/  LOP3.LUT R24, R15, R24, R17, 0xfe, !PT ;  /* 0x000000180f187212 */ /* 0x000fe400078efe11 */
[----:B------:R-:W-:-:S02]  /*6010*/  SHF.L.U32 R19, R19, R14, RZ ;  /* 0x0000000e13137219 */ /* 0x000fc400000006ff */
[----:B------:R-:W-:Y:S02]  /*6020*/  LOP3.LUT R25, R25, 0x1, RZ, 0xc0, !PT ;  /* 0x0000000119197812 */ /* 0x000fe400078ec0ff */
[----:B------:R-:W-:Y:S02]  /*6030*/  SHF.L.U32 R23, R23, R26, RZ ;  /* 0x0000001a17177219 */ /* 0x000fe400000006ff */
[----:B------:R-:W-:Y:S02]  /*6040*/  SHF.L.U32 R18, R25, R18, RZ ;  /* 0x0000001219127219 */ /* 0x000fe400000006ff */
[----:B------:R-:W-:-:S04]  /*6050*/  LOP3.LUT R19, R23, R24, R19, 0xfe, !PT ;  /* 0x0000001817137212 */ /* 0x000fc800078efe13 */
[----:B------:R-:W-:-:S07]  /*6060*/  LOP3.LUT R16, R16, R19, R18, 0xfe, !PT ;  /* 0x0000001310107212 */ /* 0x000fce00078efe12 */
.L_x_84:
        /* <DEDUP_REMOVED lines=31> */
.L_x_85:
        /* <DEDUP_REMOVED lines=26> */
.L_x_83:
[----:B------:R-:W0:Y:S01]  /*6400*/  LDCU UR4, c[0x0][0x380] ;  /* 0x00007000ff0477ac */ /* 0x000e220008000800 */
[C---:B------:R-:W-:Y:S02]  /*6410*/  IMAD R13, R12.reuse, 0x4, R1 ;  /* 0x000000040c0d7824 */ /* 0x040fe400078e0201 */
[----:B------:R-:W-:-:S03]  /*6420*/  VIADD R12, R12, 0x1 ;  /* 0x000000010c0c7836 */ /* 0x000fc60000000000 */
[----:B------:R1:W-:Y:S02]  /*6430*/  STL [R13], R16 ;  /* 0x000000100d007387 */ /* 0x0003e40000100800 */
[----:B0-----:R-:W-:-:S13]  /*6440*/  ISETP.NE.AND P0, PT, R12, UR4, PT ;  /* 0x000000040c007c0c */ /* 0x001fda000bf05270 */
[----:B-1----:R-:W-:Y:S05]  /*6450*/  @P0 BRA `(.L_x_86) ;  /* 0xfffffff0008c0947 */ /* 0x002fea000383ffff */
[----:B------:R-:W-:Y:S05]  /*6460*/  BSYNC.RECONVERGENT B7 ;  /* 0x0000000000077941 */ /* 0x000fea0003800200 */
.L_x_79:
[----:B------:R-:W2:Y:S04]  /*6470*/  LDL R13, [R1] ;  /* 0x00000000010d7983 */ /* 0x000ea80000100800 */
[----:B------:R-:W2:Y:S02]  /*6480*/  LDS R12, [R21] ;  /* 0x00000000150c7984 */ /* 0x000ea40000000800 */
[----:B--2---:R-:W-:-:S05]  /*6490*/  IMAD.IADD R12, R12, 0x1, -R13 ;  /* 0x000000010c0c7824 */ /* 0x004fca00078e0a0d */
[C---:B------:R-:W-:Y:S02]  /*64a0*/  ISETP.NE.AND P3, PT, R12.reuse, RZ, PT ;  /* 0x000000ff0c00720c */ /* 0x040fe40003f65270 */
[----:B------:R-:W-:-:S11]  /*64b0*/  ISETP.GT.AND P0, PT, R12, RZ, PT ;  /* 0x000000ff0c00720c */ /* 0x000fd60003f04270 */
[----:B------:R-:W-:Y:S05]  /*64c0*/  @P3 BRA `(.L_x_87) ;  /* 0x0000000000343947 */ /* 0x000fea0003800000 */
[----:B------:R-:W-:-:S07]  /*64d0*/  IMAD.MOV.U32 R12, RZ, RZ, RZ ;  /* 0x000000ffff0c7224 */ /* 0x000fce00078e00ff */
.L_x_89:
[----:B------:R-:W0:Y:S01]  /*64e0*/  LDCU UR4, c[0x0][0x380] ;  /* 0x00007000ff0477ac */ /* 0x000e220008000800 */
[----:B------:R-:W-:-:S05]  /*64f0*/  VIADD R12, R12, 0x1 ;  /* 0x000000010c0c7836 */ /* 0x000fca0000000000 */
[----:B0-----:R-:W-:-:S13]  /*6500*/  ISETP.NE.AND P0, PT, R12, UR4, PT ;  /* 0x000000040c007c0c */ /* 0x001fda000bf05270 */
        /* <DEDUP_REMOVED lines=9> */
.L_x_87:
[----:B------:R-:W-:Y:S01]  /*65a0*/  IMAD.MOV.U32 R12, RZ, RZ, RZ ;  /* 0x000000ffff0c7224 */ /* 0x000fe200078e00ff */
[----:B------:R-:W-:Y:S06]  /*65b0*/  @P0 BRA `(.L_x_29) ;  /* 0x0000000c008c0947 */ /* 0x000fec0003800000 */
.L_x_88:
[----:B------:R-:W-:Y:S01]  /*65c0*/  BSSY.RECONVERGENT B7, `(.L_x_90) ;  /* 0x00000cc000077945 */ /* 0x000fe20003800200 */
[----:B------:R-:W-:-:S07]  /*65d0*/  IMAD.MOV.U32 R23, RZ, RZ, RZ ;  /* 0x000000ffff177224 */ /* 0x000fce00078e00ff */
.L_x_97:
[----:B------:R-:W-:Y:S01]  /*65e0*/  CS2R R24, SRZ ;  /* 0x0000000000187805 */ /* 0x000fe2000001ff00 */
[----:B------:R-:W-:Y:S06]  /*65f0*/  @!P1 BRA `(.L_x_91) ;  /* 0x00000004006c9947 */ /* 0x000fec0003800000 */
[----:B------:R-:W-:Y:S01]  /*6600*/  BSSY.RECONVERGENT B8, `(.L_x_92) ;  /* 0x0000059000087945 */ /* 0x000fe20003800200 */
[----:B------:R-:W-:-:S07]  /*6610*/  CS2R R24, SRZ ;  /* 0x0000000000187805 */ /* 0x000fce000001ff00 */
.L_x_93:
        /* <DEDUP_REMOVED lines=88> */
.L_x_92:
[----:B------:R-:W-:-:S07]  /*6ba0*/  IMAD.MOV.U32 R25, RZ, RZ, R4 ;  /* 0x000000ffff197224 */ /* 0x000fce00078e0004 */
.L_x_91:
        /* <DEDUP_REMOVED lines=49> */
.L_x_95:
        /* <DEDUP_REMOVED lines=29> */
.L_x_96:
        /* <DEDUP_REMOVED lines=25> */
.L_x_94:
[----:B------:R-:W0:Y:S01]  /*7220*/  LDCU UR4, c[0x0][0x380] ;  /* 0x00007000ff0477ac */ /* 0x000e220008000800 */
[C---:B------:R-:W-:Y:S02]  /*7230*/  IMAD R13, R23.reuse, 0x4, R8 ;  /* 0x00000004170d7824 */ /* 0x040fe400078e0208 */
[----:B------:R-:W-:-:S03]  /*7240*/  VIADD R23, R23, 0x1 ;  /* 0x0000000117177836 */ /* 0x000fc60000000000 */
[----:B------:R1:W-:Y:S02]  /*7250*/  STL [R13], R24 ;  /* 0x000000180d007387 */ /* 0x0003e40000100800 */
[----:B0-----:R-:W-:-:S13]  /*7260*/  ISETP.NE.AND P0, PT, R23, UR4, PT ;  /* 0x0000000417007c0c */ /* 0x001fda000bf05270 */
[----:B-1----:R-:W-:Y:S05]  /*7270*/  @P0 BRA `(.L_x_97) ;  /* 0xfffffff000d80947 */ /* 0x002fea000383ffff */
[----:B------:R-:W-:Y:S05]  /*7280*/  BSYNC.RECONVERGENT B7 ;  /* 0x0000000000077941 */ /* 0x000fea0003800200 */
.L_x_90:
[----:B------:R-:W2:Y:S04]  /*7290*/  LDL R13, [R1+0x6c] ;  /* 0x00006c00010d7983 */ /* 0x000ea80000100800 */
[----:B------:R-:W2:Y:S02]  /*72a0*/  LDS R12, [R21] ;  /* 0x00000000150c7984 */ /* 0x000ea40000000800 */
[----:B--2---:R-:W-:-:S05]  /*72b0*/  IMAD.IADD R12, R12, 0x1, -R13 ;  /* 0x000000010c0c7824 */ /* 0x004fca00078e0a0d */
[C---:B------:R-:W-:Y:S02]  /*72c0*/  ISETP.NE.AND P1, PT, R12.reuse, RZ, PT ;  /* 0x000000ff0c00720c */ /* 0x040fe40003f25270 */
[----:B------:R-:W-:-:S11]  /*72d0*/  ISETP.GT.AND P0, PT, R12, RZ, PT ;  /* 0x000000ff0c00720c */ /* 0x000fd60003f04270 */
[----:B------:R-:W-:Y:S05]  /*72e0*/  @P1 BRA `(.L_x_98) ;  /* 0x0000000000341947 */ /* 0x000fea0003800000 */
[----:B------:R-:W-:-:S07]  /*72f0*/  IMAD.MOV.U32 R12, RZ, RZ, RZ ;  /* 0x000000ffff0c7224 */ /* 0x000fce00078e00ff */
.L_x_99:
        /* <DEDUP_REMOVED lines=12> */
.L_x_98:
[----:B------:R-:W-:Y:S01]  /*73c0*/  IMAD.MOV.U32 R12, RZ, RZ, RZ ;  /* 0x000000ffff0c7224 */ /* 0x000fe200078e00ff */
[----:B------:R-:W-:Y:S06]  /*73d0*/  @P0 BRA `(.L_x_29) ;  /* 0x0000000000040947 */ /* 0x000fec0003800000 */
.L_x_67:
[----:B------:R-:W-:-:S07]  /*73e0*/  IMAD.MOV.U32 R12, RZ, RZ, R22 ;  /* 0x000000ffff0c7224 */ /* 0x000fce00078e0016 */
.L_x_29:
[----:B------:R-:W-:Y:S05]  /*73f0*/  BSYNC.RECONVERGENT B0 ;  /* 0x0000000000007941 */ /* 0x000fea0003800200 */
.L_x_13:
[----:B------:R-:W-:Y:S01]  /*7400*/  ISETP.NE.AND P0, PT, R12, RZ, PT ;  /* 0x000000ff0c00720c */ /* 0x000fe20003f05270 */
[----:B------:R-:W-:Y:S02]  /*7410*/  VIADD R13, R6, 0x1 ;  /* 0x00000001060d7836 */ /* 0x000fe40000000000 */
[----:B------:R-:W-:Y:S02]  /*7420*/  IMAD.IADD R7, R7, 0x1, R12 ;  /* 0x0000000107077824 */ /* 0x000fe400078e020c */
[----:B------:R-:W-:-:S08]  /*7430*/  VIADD R14, R10, 0xffffffff ;  /* 0xffffffff0a0e7836 */ /* 0x000fd00000000000 */
[----:B------:R-:W-:-:S04]  /*7440*/  @!P0 IMAD.MOV R13, RZ, RZ, R6 ;  /* 0x000000ffff0d8224 */ /* 0x000fc800078e0206 */
[----:B------:R-:W-:Y:S01]  /*7450*/  IMAD.MOV.U32 R6, RZ, RZ, R13 ;  /* 0x000000ffff067224 */ /* 0x000fe200078e000d */
[----:B------:R-:W-:Y:S06]  /*7460*/  BRA `(.L_x_10) ;  /* 0x0000000000847947 */ /* 0x000fec0003800000 */
.L_x_12:
[----:B------:R-:W0:Y:S01]  /*7470*/  S2R R19, SR_CgaCtaId ;  /* 0x0000000000137919 */ /* 0x000e220000008800 */
[----:B------:R-:W-:Y:S01]  /*7480*/  MOV R16, 0x400 ;  /* 0x0000040000107802 */ /* 0x000fe20000000f00 */
[----:B------:R-:W1:Y:S01]  /*7490*/  LDCU UR4, c[0x0][0x380] ;  /* 0x00007000ff0477ac */ /* 0x000e620008000800 */
[----:B------:R-:W2:Y:S03]  /*74a0*/  S2R R17, SR_TID.X ;  /* 0x0000000000117919 */ /* 0x000ea60000002100 */
[C---:B------:R-:W-:Y:S01]  /*74b0*/  VIADD R24, R16.reuse, 0xf00 ;  /* 0x00000f0010187836 */ /* 0x040fe20000000000 */
[----:B------:R-:W-:Y:S02]  /*74c0*/  UMOV UR5, 0xffffffff ;  /* 0xffffffff00057882 */ /* 0x000fe40000000000 */
[----:B-1----:R-:W-:Y:S01]  /*74d0*/  USHF.L.U32 UR4, UR5, UR4, URZ ;  /* 0x0000000405047299 */ /* 0x002fe200080006ff */
[C---:B0-----:R-:W-:Y:S01]  /*74e0*/  LEA R18, R19.reuse, R16, 0x18 ;  /* 0x0000001013127211 */ /* 0x041fe200078ec0ff */
[----:B------:R-:W-:Y:S01]  /*74f0*/  VIADD R16, R16, 0x1e00 ;  /* 0x00001e0010107836 */ /* 0x000fe20000000000 */
[----:B------:R-:W-:-:S03]  /*7500*/  LEA R24, R19, R24, 0x18 ;  /* 0x0000001813187211 */ /* 0x000fc600078ec0ff */
[----:B--2---:R-:W-:Y:S01]  /*7510*/  IMAD R15, R17, 0x28, R18 ;  /* 0x00000028110f7824 */ /* 0x004fe200078e0212 */
[----:B------:R-:W-:Y:S01]  /*7520*/  LEA R16, R19, R16, 0x18 ;  /* 0x0000001013107211 */ /* 0x000fe200078ec0ff */
[C---:B------:R-:W-:Y:S02]  /*7530*/  IMAD R23, R17.reuse, 0x28, R24 ;  /* 0x0000002811177824 */ /* 0x040fe400078e0218 */
[----:B------:R-:W-:Y:S02]  /*7540*/  IMAD R22, R10, 0x4, R15 ;  /* 0x000000040a167824 */ /* 0x000fe400078e020f */
[----:B------:R-:W-:-:S03]  /*7550*/  IMAD R17, R17, 0x28, R16 ;  /* 0x0000002811117824 */ /* 0x000fc600078e0210 */
[----:B------:R-:W0:Y:S02]  /*7560*/  LDS R18, [R22] ;  /* 0x0000000016127984 */ /* 0x000e240000000800 */
[-C--:B0-----:R-:W-:Y:S01]  /*7570*/  LOP3.LUT R15, R18, R13.reuse, RZ, 0xfc, !PT ;  /* 0x0000000d120f7212 */ /* 0x081fe200078efcff */
[C---:B------:R-:W-:Y:S02]  /*7580*/  IMAD R18, R10.reuse, 0x4, R23 ;  /* 0x000000040a127824 */ /* 0x040fe400078e0217 */
[----:B------:R-:W-:Y:S02]  /*7590*/  IMAD R10, R10, 0x4, R17 ;  /* 0x000000040a0a7824 */ /* 0x000fe400078e0211 */
[----:B------:R-:W-:Y:S04]  /*75a0*/  STS [R22+0x4], R15 ;  /* 0x0000040f16007388 */ /* 0x000fe80000000800 */
[----:B------:R-:W0:Y:S02]  /*75b0*/  LDS R24, [R18] ;  /* 0x0000000012187984 */ /* 0x000e240000000800 */
[----:B0-----:R-:W-:-:S05]  /*75c0*/  LOP3.LUT R24, R24, R13, RZ, 0xfc, !PT ;  /* 0x0000000d18187212 */ /* 0x001fca00078efcff */
[----:B------:R-:W-:-:S05]  /*75d0*/  IMAD.SHL.U32 R24, R24, 0x2, RZ ;  /* 0x0000000218187824 */ /* 0x000fca00078e00ff */
[----:B------:R-:W-:Y:S04]  /*75e0*/  STS [R18+0x4], R24 ;  /* 0x0000041812007388 */ /* 0x000fe80000000800 */
[----:B------:R-:W0:Y:S02]  /*75f0*/  LDS R16, [R10] ;  /* 0x000000000a107984 */ /* 0x000e240000000800 */
[----:B0-----:R-:W-:-:S04]  /*7600*/  LOP3.LUT R16, R16, R13, RZ, 0xfc, !PT ;  /* 0x0000000d10107212 */ /* 0x001fc800078efcff */
[----:B------:R-:W-:-:S04]  /*7610*/  SHF.R.U32.HI R13, RZ, 0x1, R16 ;  /* 0x00000001ff0d7819 */ /* 0x000fc80000011610 */
[----:B------:R-:W-:Y:S01]  /*7620*/  LOP3.LUT R15, R13, R15, R24, 0xfe, !PT ;  /* 0x0000000f0d0f7212 */ /* 0x000fe200078efe18 */
[----:B------:R0:W-:Y:S03]  /*7630*/  STS [R10+0x4], R13 ;  /* 0x0000040d0a007388 */ /* 0x0001e60000000800 */
[----:B------:R-:W-:-:S05]  /*7640*/  LOP3.LUT R15, R15, UR4, RZ, 0x3, !PT ;  /* 0x000000040f0f7c12 */ /* 0x000fca000f8e03ff */
[----:B------:R0:W-:Y:S01]  /*7650*/  STS [R12+0x4], R15 ;  /* 0x0000040f0c007388 */ /* 0x0001e20000000800 */
[----:B------:R-:W-:Y:S05]  /*7660*/  BRA `(.L_x_10) ;  /* 0x0000000000047947 */ /* 0x000fea0003800000 */
.L_x_11:
[----:B------:R-:W-:-:S07]  /*7670*/  VIADD R14, R10, 0xffffffff ;  /* 0xffffffff0a0e7836 */ /* 0x000fce0000000000 */
.L_x_10:
[----:B------:R-:W-:Y:S05]  /*7680*/  BSYNC.RECONVERGENT B2 ;  /* 0x0000000000027941 */ /* 0x000fea0003800200 */
.L_x_9:
[----:B------:R-:W-:-:S13]  /*7690*/  ISETP.GT.AND P0, PT, R14, -0x1, PT ;  /* 0xffffffff0e00780c */ /* 0x000fda0003f04270 */
[----:B------:R-:W-:Y:S05]  /*76a0*/  @P0 BRA `(.L_x_100) ;  /* 0xffffff9000d40947 */ /* 0x000fea000383ffff */
[----:B------:R-:W-:Y:S05]  /*76b0*/  BSYNC.RECONVERGENT B3 ;  /* 0x0000000000037941 */ /* 0x000fea0003800200 */
.L_x_8:
[----:B------:R-:W1:Y:S01]  /*76c0*/  S2R R2, SR_TID.X ;  /* 0x0000000000027919 */ /* 0x000e620000002100 */
[----:B------:R-:W2:Y:S01]  /*76d0*/  S2UR UR6, SR_CgaCtaId ;  /* 0x00000000000679c3 */ /* 0x000ea20000008800 */
[----:B------:R-:W-:Y:S02]  /*76e0*/  UMOV UR4, 0x400 ;  /* 0x0000040000047882 */ /* 0x000fe40000000000 */
[----:B------:R-:W-:Y:S02]  /*76f0*/  UIADD3 UR5, UPT, UPT, UR4, 0x6480, URZ ;  /* 0x0000648004057890 */ /* 0x000fe4000fffe0ff */
[----:B------:R-:W-:Y:S02]  /*7700*/  UIADD3 UR4, UPT, UPT, UR4, 0x6600, URZ ;  /* 0x0000660004047890 */ /* 0x000fe4000fffe0ff */
[----:B--2---:R-:W-:Y:S02]  /*7710*/  ULEA UR5, UR6, UR5, 0x18 ;  /* 0x0000000506057291 */ /* 0x004fe4000f8ec0ff */
[----:B------:R-:W-:-:S04]  /*7720*/  ULEA UR4, UR6, UR4, 0x18 ;  /* 0x0000000406047291 */ /* 0x000fc8000f8ec0ff */
[C---:B-1----:R-:W-:Y:S02]  /*7730*/  LEA R4, R2.reuse, UR5, 0x2 ;  /* 0x0000000502047c11 */ /* 0x042fe4000f8e10ff */
[----:B------:R-:W-:-:S03]  /*7740*/  LEA R3, R2, UR4, 0x2 ;  /* 0x0000000402037c11 */ /* 0x000fc6000f8e10ff */
[----:B------:R1:W-:Y:S04]  /*7750*/  STS [R4], R7 ;  /* 0x0000000704007388 */ /* 0x0003e80000000800 */
[----:B------:R1:W-:Y:S01]  /*7760*/  STS [R3], R6 ;  /* 0x0000000603007388 */ /* 0x0003e20000000800 */
[----:B------:R-:W-:Y:S05]  /*7770*/  BRA `(.L_x_101) ;  /* 0x00000000002c7947 */ /* 0x000fea0003800000 */
.L_x_1:
[----:B------:R-:W0:Y:S01]  /*7780*/  S2R R2, SR_TID.X ;  /* 0x0000000000027919 */ /* 0x000e220000002100 */
[----:B------:R-:W1:Y:S01]  /*7790*/  S2UR UR5, SR_CgaCtaId ;  /* 0x00000000000579c3 */ /* 0x000e620000008800 */
[----:B------:R-:W-:Y:S02]  /*77a0*/  UMOV UR4, 0x400 ;  /* 0x0000040000047882 */ /* 0x000fe40000000000 */
[----:B------:R-:W-:Y:S02]  /*77b0*/  UIADD3 UR6, UPT, UPT, UR4, 0x6480, URZ ;  /* 0x0000648004067890 */ /* 0x000fe4000fffe0ff */
[----:B------:R-:W-:Y:S02]  /*77c0*/  UIADD3 UR4, UPT, UPT, UR4, 0x6600, URZ ;  /* 0x0000660004047890 */ /* 0x000fe4000fffe0ff */
[----:B-1----:R-:W-:Y:S02]  /*77d0*/  ULEA UR6, UR5, UR6, 0x18 ;  /* 0x0000000605067291 */ /* 0x002fe4000f8ec0ff */
[----:B------:R-:W-:-:S04]  /*77e0*/  ULEA UR4, UR5, UR4, 0x18 ;  /* 0x0000000405047291 */ /* 0x000fc8000f8ec0ff */
[C---:B0-----:R-:W-:Y:S02]  /*77f0*/  LEA R3, R2.reuse, UR6, 0x2 ;  /* 0x0000000602037c11 */ /* 0x041fe4000f8e10ff */
[----:B------:R-:W-:-:S03]  /*7800*/  LEA R2, R2, UR4, 0x2 ;  /* 0x0000000402027c11 */ /* 0x000fc6000f8e10ff */
[----:B------:R2:W-:Y:S04]  /*7810*/  STS [R3], RZ ;  /* 0x000000ff03007388 */ /* 0x0005e80000000800 */
[----:B------:R2:W-:Y:S02]  /*7820*/  STS [R2], RZ ;  /* 0x000000ff02007388 */ /* 0x0005e40000000800 */
.L_x_101:
[----:B------:R-:W-:Y:S05]  /*7830*/  BSYNC.RECONVERGENT B4 ;  /* 0x0000000000047941 */ /* 0x000fea0003800200 */
.L_x_0:
[----:B------:R-:W-:Y:S05]  /*7840*/  WARPSYNC.ALL ;  /* 0x0000000000007948 */ /* 0x000fea0003800000 */
[----:B------:R-:W3:Y:S01]  /*7850*/  S2R R8, SR_TID.X ;  /* 0x0000000000087919 */ /* 0x000ee20000002100 */
[----:B------:R-:W4:Y:S01]  /*7860*/  S2UR UR5, SR_CgaCtaId ;  /* 0x00000000000579c3 */ /* 0x000f220000008800 */
[----:B------:R-:W-:Y:S01]  /*7870*/  UMOV UR4, 0x400 ;  /* 0x0000040000047882 */ /* 0x000fe20000000000 */
[----:B------:R-:W-:Y:S06]  /*7880*/  BSSY.RECONVERGENT B0, `(.L_x_102) ;  /* 0x000004f000007945 */ /* 0x000fec0003800200 */
[----:B------:R-:W-:Y:S01]  /*7890*/  BAR.SYNC.DEFER_BLOCKING 0x0 ;  /* 0x0000000000007b1d */ /* 0x000fe20000010000 */
[----:B------:R-:W-:-:S02]  /*78a0*/  UIADD3 UR6, UPT, UPT, UR4, 0x6480, URZ ;  /* 0x0000648004067890 */ /* 0x000fc4000fffe0ff */
[----:B------:R-:W-:Y:S02]  /*78b0*/  UIADD3 UR4, UPT, UPT, UR4, 0x6600, URZ ;  /* 0x0000660004047890 */ /* 0x000fe4000fffe0ff */
[----:B----4-:R-:W-:Y:S02]  /*78c0*/  ULEA UR6, UR5, UR6, 0x18 ;  /* 0x0000000605067291 */ /* 0x010fe4000f8ec0ff */
[----:B------:R-:W-:Y:S01]  /*78d0*/  ULEA UR4, UR5, UR4, 0x18 ;  /* 0x0000000405047291 */ /* 0x000fe2000f8ec0ff */
[----:B---3--:R-:W-:-:S03]  /*78e0*/  LOP3.LUT P0, RZ, R8, 0x3e0, RZ, 0xc0, !PT ;  /* 0x000003e008ff7812 */ /* 0x008fc6000780c0ff */
[C---:B--2---:R-:W-:Y:S02]  /*78f0*/  LEA R2, R8.reuse, UR6, 0x2 ;  /* 0x0000000608027c11 */ /* 0x044fe4000f8e10ff */
[----:B------:R-:W-:-:S08]  /*7900*/  ISETP.GT.U32.AND P1, PT, R8, 0x1f, PT ;  /* 0x0000001f0800780c */ /* 0x000fd00003f24070 */
[----:B-1----:R-:W-:Y:S04]  /*7910*/  @!P0 LDS R3, [R2+0x100] ;  /* 0x0001000002038984 */ /* 0x002fe80000000800 */
[----:B------:R-:W1:Y:S02]  /*7920*/  @!P0 LDS R4, [R2] ;  /* 0x0000000002048984 */ /* 0x000e640000000800 */
[----:B-1----:R-:W-:Y:S01]  /*7930*/  @!P0 IMAD.IADD R5, R3, 0x1, R4 ;  /* 0x0000000103058824 */ /* 0x002fe200078e0204 */
[----:B------:R-:W-:-:S04]  /*7940*/  LEA R3, R8, UR4, 0x2 ;  /* 0x0000000408037c11 */ /* 0x000fc8000f8e10ff */
[----:B------:R-:W-:Y:S04]  /*7950*/  @!P0 STS [R2], R5 ;  /* 0x0000000502008388 */ /* 0x000fe80000000800 */
[----:B------:R-:W-:Y:S04]  /*7960*/  @!P0 LDS R4, [R3+0x100] ;  /* 0x0001000003048984 */ /* 0x000fe80000000800 */
[----:B------:R-:W1:Y:S02]  /*7970*/  @!P0 LDS R7, [R3] ;  /* 0x0000000003078984 */ /* 0x000e640000000800 */
[----:B-1----:R-:W-:-:S05]  /*7980*/  @!P0 IMAD.IADD R4, R4, 0x1, R7 ;  /* 0x0000000104048824 */ /* 0x002fca00078e0207 */
[----:B------:R-:W-:Y:S01]  /*7990*/  @!P0 STS [R3], R4 ;  /* 0x0000000403008388 */ /* 0x000fe20000000800 */
[----:B------:R-:W-:Y:S01]  /*79a0*/  BAR.SYNC.DEFER_BLOCKING 0x0 ;  /* 0x0000000000007b1d */ /* 0x000fe20000010000 */
[----:B------:R-:W-:-:S05]  /*79b0*/  ISETP.GT.U32.AND P0, PT, R8, 0xf, PT ;  /* 0x0000000f0800780c */ /* 0x000fca0003f04070 */
[----:B------:R-:W-:Y:S04]  /*79c0*/  @!P1 LDS R6, [R2+0x80] ;  /* 0x0000800002069984 */ /* 0x000fe80000000800 */
[----:B------:R-:W1:Y:S02]  /*79d0*/  @!P1 LDS R7, [R2] ;  /* 0x0000000002079984 */ /* 0x000e640000000800 */
[----:B-1----:R-:W-:-:S05]  /*79e0*/  @!P1 IMAD.IADD R7, R6, 0x1, R7 ;  /* 0x0000000106079824 */ /* 0x002fca00078e0207 */
        /* <DEDUP_REMOVED lines=36> */
[----:B------:R-:W-:-:S05]  /*7c30*/  ISETP.NE.AND P0, PT, R8, RZ, PT ;  /* 0x000000ff0800720c */ /* 0x000fca0003f05270 */
[----:B------:R-:W-:Y:S04]  /*7c40*/  @!P1 LDS R6, [R2+0x8] ;  /* 0x0000080002069984 */ /* 0x000fe80000000800 */
[----:B------:R-:W1:Y:S02]  /*7c50*/  @!P1 LDS R7, [R2] ;  /* 0x0000000002079984 */ /* 0x000e640000000800 */
[----:B-1----:R-:W-:-:S05]  /*7c60*/  @!P1 IMAD.IADD R7, R6, 0x1, R7 ;  /* 0x0000000106079824 */ /* 0x002fca00078e0207 */
[----:B------:R-:W-:Y:S04]  /*7c70*/  @!P1 STS [R2], R7 ;  /* 0x0000000702009388 */ /* 0x000fe80000000800 */
[----:B------:R-:W-:Y:S04]  /*7c80*/  @!P1 LDS R5, [R3+0x8] ;  /* 0x0000080003059984 */ /* 0x000fe80000000800 */
[----:B------:R-:W1:Y:S02]  /*7c90*/  @!P1 LDS R6, [R3] ;  /* 0x0000000003069984 */ /* 0x000e640000000800 */
[----:B-1----:R-:W-:-:S05]  /*7ca0*/  @!P1 IMAD.IADD R6, R5, 0x1, R6 ;  /* 0x0000000105069824 */ /* 0x002fca00078e0206 */
[----:B------:R1:W-:Y:S01]  /*7cb0*/  @!P1 STS [R3], R6 ;  /* 0x0000000603009388 */ /* 0x0003e20000000800 */
[----:B------:R-:W-:Y:S06]  /*7cc0*/  BAR.SYNC.DEFER_BLOCKING 0x0 ;  /* 0x0000000000007b1d */ /* 0x000fec0000010000 */
[----:B------:R-:W-:Y:S05]  /*7cd0*/  @P0 BRA `(.L_x_103) ;  /* 0x0000000000240947 */ /* 0x000fea0003800000 */
[----:B------:R-:W2:Y:S01]  /*7ce0*/  S2UR UR5, SR_CgaCtaId ;  /* 0x00000000000579c3 */ /* 0x000ea20000008800 */
[----:B------:R-:W-:Y:S02]  /*7cf0*/  UMOV UR4, 0x400 ;  /* 0x0000040000047882 */ /* 0x000fe40000000000 */
[----:B--2---:R-:W-:-:S09]  /*7d00*/  ULEA UR4, UR5, UR4, 0x18 ;  /* 0x0000000405047291 */ /* 0x004fd2000f8ec0ff */
[----:B-1----:R-:W1:Y:S04]  /*7d10*/  LDS.64 R2, [UR4+0x6480] ;  /* 0x00648004ff027984 */ /* 0x002e680008000a00 */
[----:B------:R-:W2:Y:S01]  /*7d20*/  LDS.64 R4, [UR4+0x6600] ;  /* 0x00660004ff047984 */ /* 0x000ea20008000a00 */
[----:B-1----:R-:W-:Y:S02]  /*7d30*/  IMAD.IADD R2, R3, 0x1, R2 ;  /* 0x0000000103027824 */ /* 0x002fe400078e0202 */
[----:B--2---:R-:W-:-:S03]  /*7d40*/  IMAD.IADD R3, R5, 0x1, R4 ;  /* 0x0000000105037824 */ /* 0x004fc600078e0204 */
[----:B------:R2:W-:Y:S04]  /*7d50*/  STS [UR4+0x6480], R2 ;  /* 0x00648002ff007988 */ /* 0x0005e80008000804 */
[----:B------:R2:W-:Y:S02]  /*7d60*/  STS [UR4+0x6600], R3 ;  /* 0x00660003ff007988 */ /* 0x0005e40008000804 */
.L_x_103:
[----:B------:R-:W-:Y:S05]  /*7d70*/  BSYNC.RECONVERGENT B0 ;  /* 0x0000000000007941 */ /* 0x000fea0003800200 */
.L_x_102:
[----:B------:R-:W-:Y:S06]  /*7d80*/  BAR.SYNC.DEFER_BLOCKING 0x0 ;  /* 0x0000000000007b1d */ /* 0x000fec0000010000 */
[----:B------:R-:W-:Y:S05]  /*7d90*/  @P0 EXIT ;  /* 0x000000000000094d */ /* 0x000fea0003800000 */
[----:B------:R-:W3:Y:S01]  /*7da0*/  S2UR UR5, SR_CgaCtaId ;  /* 0x00000000000579c3 */ /* 0x000ee20000008800 */
[----:B------:R-:W-:-:S07]  /*7db0*/  UMOV UR4, 0x400 ;  /* 0x0000040000047882 */ /* 0x000fce0000000000 */
[----:B-12---:R-:W1:Y:S08]  /*7dc0*/  LDC.64 R2, c[0x0][0x3a0] ;  /* 0x0000e800ff027b82 */ /* 0x006e700000000a00 */
[----:B------:R-:W2:Y:S01]  /*7dd0*/  LDC.64 R4, c[0x0][0x3a8] ;  /* 0x0000ea00ff047b82 */ /* 0x000ea20000000a00 */
[----:B---3--:R-:W-:Y:S01]  /*7de0*/  ULEA UR4, UR5, UR4, 0x18 ;  /* 0x0000000405047291 */ /* 0x008fe2000f8ec0ff */
[----:B-1----:R-:W-:-:S08]  /*7df0*/  IMAD.WIDE.U32 R2, R0, 0x4, R2 ;  /* 0x0000000400027825 */ /* 0x002fd000078e0002 */
[----:B------:R-:W1:Y:S04]  /*7e00*/  LDS R7, [UR4+0x6480] ;  /* 0x00648004ff077984 */ /* 0x000e680008000800 */
[----:B------:R-:W3:Y:S01]  /*7e10*/  LDS R9, [UR4+0x6600] ;  /* 0x00660004ff097984 */ /* 0x000ee20008000800 */
[----:B--2---:R-:W-:-:S03]  /*7e20*/  IMAD.WIDE.U32 R4, R0, 0x4, R4 ;  /* 0x0000000400047825 */ /* 0x004fc600078e0004 */
[----:B-1----:R-:W-:Y:S04]  /*7e30*/  STG.E desc[UR8][R2.64], R7 ;  /* 0x0000000702007986 */ /* 0x002fe8000c101908 */
[----:B---3--:R-:W-:Y:S01]  /*7e40*/  STG.E desc[UR8][R4.64], R9 ;  /* 0x0000000904007986 */ /* 0x008fe2000c101908 */
[----:B------:R-:W-:Y:S05]  /*7e50*/  EXIT ;  /* 0x000000000000794d */ /* 0x000fea0003800000 */
.L_x_104:
[----:B------:R-:W-:-:S00]  /*7e60*/  BRA `(.L_x_104) ;  /* 0xfffffffc00fc7947 */ /* 0x000fc0000383ffff */
[----:B------:R-:W-:-:S00]  /*7e70*/  NOP ;  /* 0x0000000000007918 */ /* 0x000fc00000000000 */
        /* <DEDUP_REMOVED lines=8> */
.L_x_114:


//--------------------- .text._Z16sgpu_cuda_kerneliiPjS_S_S_i --------------------------
	.section	.text._Z16sgpu_cuda_kerneliiPjS_S_S_i,"ax",@progbits
	.align	128
        .global         _Z16sgpu_cuda_kerneliiPjS_S_S_i
        .type           _Z16sgpu_cuda_kerneliiPjS_S_S_i,@function
        .size           _Z16sgpu_cuda_kerneliiPjS_S_S_i,(.L_x_115 - _Z16sgpu_cuda_kerneliiPjS_S_S_i)
        .other          _Z16sgpu_cuda_kerneliiPjS_S_S_i,@"STO_CUDA_ENTRY STV_DEFAULT"
_Z16sgpu_cuda_kerneliiPjS_S_S_i:
.text._Z16sgpu_cuda_kerneliiPjS_S_S_i:
[----:B------:R-:W-:Y:S01]  /*0000*/  LDC R1, c[0x0][0x37c] ;  /* 0x0000df00ff017b82 */ /* 0x000fe20000000800 */
[----:B------:R-:W0:Y:S01]  /*0010*/  S2R R3, SR_TID.X ;  /* 0x0000000000037919 */ /* 0x000e220000002100 */
[----:B------:R-:W0:Y:S01]  /*0020*/  LDCU UR5, c[0x0][0x360] ;  /* 0x00006c00ff0577ac */ /* 0x000e220008000800 */
[----:B------:R-:W-:Y:S01]  /*0030*/  MOV R4, 0x400 ;  /* 0x0000040000047802 */ /* 0x000fe20000000f00 */
[----:B------:R-:W-:Y:S01]  /*0040*/  BSSY.RECONVERGENT B0, `(.L_x_105) ;  /* 0x0000058000007945 */ /* 0x000fe20003800200 */
[----:B------:R-:W0:Y:S01]  /*0050*/  S2R R0, SR_CTAID.X ;  /* 0x0000000000007919 */ /* 0x000e220000002500 */
[----:B------:R-:W1:Y:S02]  /*0060*/  LDCU UR8, c[0x0][0x3a8] ;  /* 0x00007500ff0877ac */ /* 0x000e640008000800 */
[----:B------:R-:W-:Y:S01]  /*0070*/  VIADD R2, R4, 0x3c00 ;  /* 0x00003c0004027836 */ /* 0x000fe20000000000 */
[----:B------:R-:W2:Y:S01]  /*0080*/  S2R R17, SR_CgaCtaId ;  /* 0x0000000000117919 */ /* 0x000ea20000008800 */
[----:B------:R-:W3:Y:S01]  /*0090*/  LDCU UR4, c[0x0][0x380] ;  /* 0x00007000ff0477ac */ /* 0x000ee20008000800 */
[----:B------:R-:W4:Y:S01]  /*00a0*/  LDCU.64 UR6, c[0x0][0x358] ;  /* 0x00006b00ff0677ac */ /* 0x000f220008000a00 */
[----:B------:R-:W0:Y:S02]  /*00b0*/  LDCU UR9, c[0x0][0x384] ;  /* 0x00007080ff0977ac */ /* 0x000e240008000800 */
[----:B0-----:R-:W-:Y:S01]  /*00c0*/  IMAD R5, R0, UR5, R3 ;  /* 0x0000000500057c24 */ /* 0x001fe2000f8e0203 */
[----:B------:R-:W-:-:S02]  /*00d0*/  UMOV UR5, 0xffffffff ;  /* 0xffffffff00057882 */ /* 0x000fc40000000000 */
[----:B---3--:R-:W-:Y:S01]  /*00e0*/  USHF.L.U32 UR4, UR5, UR4, URZ ;  /* 0x0000000405047299 */ /* 0x008fe200080006ff */
[----:B--2---:R-:W-:Y:S02]  /*00f0*/  LEA R2, R17, R2, 0x18 ;  /* 0x0000000211027211 */ /* 0x004fe400078ec0ff */
[----:B-1----:R-:W-:-:S03]  /*0100*/  ISETP.GE.AND P0, PT, R5, UR8, PT ;  /* 0x0000000805007c0c */ /* 0x002fc6000bf06270 */
[----:B------:R-:W-:-:S10]  /*0110*/  IMAD R2, R3, 0x4, R2 ;  /* 0x0000000403027824 */ /* 0x000fd400078e0202 */
[----:B----4-:R-:W-:Y:S05]  /*0120*/  @P0 BRA `(.L_x_106) ;  /* 0x0000000400200947 */ /* 0x010fea0003800000 */
[----:B------:R-:W0:Y:S08]  /*0130*/  LDC.64 R8, c[0x0][0x390] ;  /* 0x0000e400ff087b82 */ /* 0x000e300000000a00 */
[----:B------:R-:W1:Y:S08]  /*0140*/  LDC.64 R10, c[0x0][0x398] ;  /* 0x0000e600ff0a7b82 */ /* 0x000e700000000a00 */
[----:B------:R-:W2:Y:S01]  /*0150*/  LDC.64 R6, c[0x0][0x388] ;  /* 0x0000e200ff067b82 */ /* 0x000ea20000000a00 */
[----:B0-----:R-:W-:-:S06]  /*0160*/  IMAD.WIDE R8, R5, 0x4, R8 ;  /* 0x0000000405087825 */ /* 0x001fcc00078e0208 */
[----:B------:R-:W3:Y:S01]  /*0170*/  LDG.E R8, desc[UR6][R8.64] ;  /* 0x0000000608087981 */ /* 0x000ee2000c1e1900 */
[----:B-1----:R-:W-:-:S06]  /*0180*/  IMAD.WIDE R10, R5, 0x4, R10 ;  /* 0x00000004050a7825 */ /* 0x002fcc00078e020a */
[----:B------:R-:W3:Y:S01]  /*0190*/  LDG.E R11, desc[UR6][R10.64] ;  /* 0x000000060a0b7981 */ /* 0x000ee2000c1e1900 */
[----:B--2---:R-:W-:-:S05]  /*01a0*/  IMAD.WIDE R6, R5, 0x4, R6 ;  /* 0x0000000405067825 */ /* 0x004fca00078e0206 */
[----:B------:R0:W3:Y:S01]  /*01b0*/  LDG.E R13, desc[UR6][R6.64] ;  /* 0x00000006060d7981 */ /* 0x0000e2000c1e1900 */
[C---:B------:R-:W-:Y:S02]  /*01c0*/  VIADD R5, R4.reuse, 0xf00 ;  /* 0x00000f0004057836 */ /* 0x040fe40000000000 */
[C---:B------:R-:W-:Y:S02]  /*01d0*/  VIADD R14, R4.reuse, 0x1e00 ;  /* 0x00001e00040e7836 */ /* 0x040fe40000000000 */
[----:B------:R-:W-:Y:S01]  /*01e0*/  VIADD R15, R4, 0x2d00 ;  /* 0x00002d00040f7836 */ /* 0x000fe20000000000 */
[C---:B------:R-:W-:Y:S02]  /*01f0*/  LEA R4, R17.reuse, R4, 0x18 ;  /* 0x0000000411047211 */ /* 0x040fe400078ec0ff */
[C---:B------:R-:W-:Y:S02]  /*0200*/  LEA R12, R17.reuse, R5, 0x18 ;  /* 0x00000005110c7211 */ /* 0x040fe400078ec0ff */
[----:B------:R-:W-:-:S02]  /*0210*/  LEA R14, R17, R14, 0x18 ;  /* 0x0000000e110e7211 */ /* 0x000fc400078ec0ff */
[----:B------:R-:W-:Y:S01]  /*0220*/  LEA R16, R17, R15, 0x18 ;  /* 0x0000000f11107211 */ /* 0x000fe200078ec0ff */
[C---:B------:R-:W-:Y:S02]  /*0230*/  IMAD R4, R3.reuse, 0x28, R4 ;  /* 0x0000002803047824 */ /* 0x040fe400078e0204 */
[C---:B------:R-:W-:Y:S02]  /*0240*/  IMAD R5, R3.reuse, 0x28, R12 ;  /* 0x0000002803057824 */ /* 0x040fe400078e020c */
[C---:B0-----:R-:W-:Y:S02]  /*0250*/  IMAD R6, R3.reuse, 0x28, R14 ;  /* 0x0000002803067824 */ /* 0x041fe400078e020e */
[----:B------:R-:W-:Y:S02]  /*0260*/  IMAD R7, R3, 0x28, R16 ;  /* 0x0000002803077824 */ /* 0x000fe400078e0210 */
[----:B------:R-:W-:Y:S01]  /*0270*/  HFMA2 R12, -RZ, RZ, 0, 0 ;  /* 0x00000000ff0c7431 */ /* 0x000fe200000001ff */
[----:B------:R-:W-:Y:S01]  /*0280*/  BSSY.RECONVERGENT B1, `(.L_x_107) ;  /* 0x0000030000017945 */ /* 0x000fe20003800200 */
[----:B------:R-:W-:Y:S01]  /*0290*/  IMAD.MOV.U32 R9, RZ, RZ, RZ ;  /* 0x000000ffff097224 */ /* 0x000fe200078e00ff */
[----:B---3--:R-:W-:Y:S01]  /*02a0*/  LOP3.LUT R10, R11, R8, R13, 0xfe, !PT ;  /* 0x000000080b0a7212 */ /* 0x008fe200078efe0d */
[----:B------:R0:W-:Y:S04]  /*02b0*/  STS [R4], R13 ;  /* 0x0000000d04007388 */ /* 0x0001e80000000800 */
[----:B------:R0:W-:Y:S04]  /*02c0*/  STS [R5], R8 ;  /* 0x0000000805007388 */ /* 0x0001e80000000800 */
[----:B------:R0:W-:Y:S04]  /*02d0*/  STS [R6], R11 ;  /* 0x0000000b06007388 */ /* 0x0001e80000000800 */
[----:B------:R0:W-:Y:S02]  /*02e0*/  STS [R7], R10 ;  /* 0x0000000a07007388 */ /* 0x0001e40000000800 */
.L_x_111:
[----:B0-----:R-:W-:Y:S01]  /*02f0*/  IMAD R17, R12, 0x4, R7 ;  /* 0x000000040c117824 */ /* 0x001fe200078e0207 */
[----:B------:R-:W-:Y:S01]  /*0300*/  BSSY.RECONVERGENT B2, `(.L_x_108) ;  /* 0x0000025000027945 */ /* 0x000fe20003800200 */
[----:B------:R-:W-:-:S03]  /*0310*/  IMAD.MOV.U32 R15, RZ, RZ, R12 ;  /* 0x000000ffff0f7224 */ /* 0x000fc600078e000c */
[----:B0-----:R-:W0:Y:S02]  /*0320*/  LDS R11, [R17] ;  /* 0x00000000110b7984 */ /* 0x001e240000000800 */
[----:B0-----:R-:W-:-:S04]  /*0330*/  LOP3.LUT R8, R11, UR4, RZ, 0xfc, !PT ;  /* 0x000000040b087c12 */ /* 0x001fc8000f8efcff */
[----:B------:R-:W-:-:S13]  /*0340*/  ISETP.NE.AND P0, PT, R8, -0x1, PT ;  /* 0xffffffff0800780c */ /* 0x000fda0003f05270 */
[----:B------:R-:W-:Y:S01]  /*0350*/  @!P0 VIADD R12, R12, 0xffffffff ;  /* 0xffffffff0c0c8836 */ /* 0x000fe20000000000 */
[----:B------:R-:W-:Y:S06]  /*0360*/  @!P0 BRA `(.L_x_109) ;  /* 0x0000000000788947 */ /* 0x000fec0003800000 */
[----:B------:R-:W-:-:S04]  /*0370*/  IADD3 R8, PT, PT, R11, 0x1, RZ ;  /* 0x000000010b087810 */ /* 0x000fc80007ffe0ff */
[CC--:B------:R-:W-:Y:S02]  /*0380*/  LOP3.LUT R10, R8.reuse, R11.reuse, RZ, 0xfc, !PT ;  /* 0x0000000b080a7212 */ /* 0x0c0fe400078efcff */
[----:B------:R-:W-:-:S03]  /*0390*/  LOP3.LUT R19, R8, R11, RZ, 0x30, !PT ;  /* 0x0000000b08137212 */ /* 0x000fc600078e30ff */
[----:B------:R0:W-:Y:S01]  /*03a0*/  STS [R17], R10 ;  /* 0x0000000a11007388 */ /* 0x0001e20000000800 */
[----:B------:R-:W-:-:S13]  /*03b0*/  LOP3.LUT P0, RZ, R19, UR4, RZ, 0x30, !PT ;  /* 0x0000000413ff7c12 */ /* 0x000fda000f8030ff */
[----:B0-----:R-:W-:Y:S05]  /*03c0*/  @!P0 BRA `(.L_x_110) ;  /* 0x00000000005c8947 */ /* 0x001fea0003800000 */
[----:B------:R-:W-:-:S05]  /*03d0*/  VIADD R18, R15, 0x1 ;  /* 0x000000010f127836 */ /* 0x000fca0000000000 */
[----:B------:R-:W-:-:S13]  /*03e0*/  ISETP.NE.AND P0, PT, R18, UR9, PT ;  /* 0x0000000912007c0c */ /* 0x000fda000bf05270 */
[----:B------:R-:W-:Y:S02]  /*03f0*/  @!P0 VIADD R9, R9, 0x1 ;  /* 0x0000000109098836 */ /* 0x000fe40000000000 */
[----:B------:R-:W-:Y:S01]  /*0400*/  @!P0 VIADD R12, R15, 0xffffffff ;  /* 0xffffffff0f0c8836 */ /* 0x000fe20000000000 */
[----:B------:R-:W-:Y:S06]  /*0410*/  @!P0 BRA `(.L_x_109) ;  /* 0x00000000004c8947 */ /* 0x000fec0003800000 */
[C---:B------:R-:W-:Y:S02]  /*0420*/  IMAD R8, R15.reuse, 0x4, R4 ;  /* 0x000000040f087824 */ /* 0x040fe400078e0204 */
[----:B------:R-:W-:-:S03]  /*0430*/  IMAD R14, R15, 0x4, R6 ;  /* 0x000000040f0e7824 */ /* 0x000fc600078e0206 */
[----:B------:R-:W0:Y:S02]  /*0440*/  LDS R10, [R8] ;  /* 0x00000000080a7984 */ /* 0x000e240000000800 */
[----:B0-----:R-:W-:Y:S02]  /*0450*/  LOP3.LUT R11, R10, R19, RZ, 0xfc, !PT ;  /* 0x000000130a0b7212 */ /* 0x001fe400078efcff */
[----:B------:R-:W-:-:S03]  /*0460*/  LEA R10, R15, R5, 0x2 ;  /* 0x000000050f0a7211 */ /* 0x000fc600078e10ff */
[----:B------:R-:W-:Y:S04]  /*0470*/  STS [R8+0x4], R11 ;  /* 0x0000040b08007388 */ /* 0x000fe80000000800 */
[----:B------:R-:W0:Y:S02]  /*0480*/  LDS R12, [R10] ;  /* 0x000000000a0c7984 */ /* 0x000e240000000800 */
[----:B0-----:R-:W-:-:S05]  /*0490*/  LOP3.LUT R12, R12, R19, RZ, 0xfc, !PT ;  /* 0x000000130c0c7212 */ /* 0x001fca00078efcff */
[----:B------:R-:W-:-:S05]  /*04a0*/  IMAD.SHL.U32 R13, R12, 0x2, RZ ;  /* 0x000000020c0d7824 */ /* 0x000fca00078e00ff */
[----:B------:R-:W-:Y:S04]  /*04b0*/  STS [R10+0x4], R13 ;  /* 0x0000040d0a007388 */ /* 0x000fe80000000800 */
[----:B------:R-:W0:Y:S02]  /*04c0*/  LDS R12, [R14] ;  /* 0x000000000e0c7984 */ /* 0x000e240000000800 */
[----:B0-----:R-:W-:-:S04]  /*04d0*/  LOP3.LUT R12, R12, R19, RZ, 0xfc, !PT ;  /* 0x000000130c0c7212 */ /* 0x001fc800078efcff */
[----:B------:R-:W-:Y:S01]  /*04e0*/  SHF.R.U32.HI R16, RZ, 0x1, R12 ;  /* 0x00000001ff107819 */ /* 0x000fe2000001160c */
[----:B------:R-:W-:-:S03]  /*04f0*/  IMAD.MOV.U32 R12, RZ, RZ, R18 ;  /* 0x000000ffff0c7224 */ /* 0x000fc600078e0012 */
[----:B------:R-:W-:Y:S01]  /*0500*/  LOP3.LUT R15, R16, R11, R13, 0xfe, !PT ;  /* 0x0000000b100f7212 */ /* 0x000fe200078efe0d */
[----:B------:R0:W-:Y:S04]  /*0510*/  STS [R14+0x4], R16 ;  /* 0x000004100e007388 */ /* 0x0001e80000000800 */
[----:B------:R0:W-:Y:S01]  /*0520*/  STS [R17+0x4], R15 ;  /* 0x0000040f11007388 */ /* 0x0001e20000000800 */
[----:B------:R-:W-:Y:S05]  /*0530*/  BRA `(.L_x_109) ;  /* 0x0000000000047947 */ /* 0x000fea0003800000 */
.L_x_110:
[----:B------:R-:W-:-:S07]  /*0540*/  VIADD R12, R15, 0xffffffff ;  /* 0xffffffff0f0c7836 */ /* 0x000fce0000000000 */
.L_x_109:
[----:B------:R-:W-:Y:S05]  /*0550*/  BSYNC.RECONVERGENT B2 ;  /* 0x0000000000027941 */ /* 0x000fea0003800200 */
.L_x_108:
[----:B------:R-:W-:-:S13]  /*0560*/  ISETP.GT.AND P0, PT, R12, -0x1, PT ;  /* 0xffffffff0c00780c */ /* 0x000fda0003f04270 */
[----:B------:R-:W-:Y:S05]  /*0570*/  @P0 BRA `(.L_x_111) ;  /* 0xfffffffc005c0947 */ /* 0x000fea000383ffff */
[----:B------:R-:W-:Y:S05]  /*0580*/  BSYNC.RECONVERGENT B1 ;  /* 0x0000000000017941 */ /* 0x000fea0003800200 */
.L_x_107:
[----:B------:R1:W-:Y:S01]  /*0590*/  STS [R2], R9 ;  /* 0x0000000902007388 */ /* 0x0003e20000000800 */
[----:B------:R-:W-:Y:S05]  /*05a0*/  BRA `(.L_x_112) ;  /* 0x0000000000047947 */ /* 0x000fea0003800000 */
.L_x_106:
[----:B------:R0:W-:Y:S02]  /*05b0*/  STS [R2], RZ ;  /* 0x000000ff02007388 */ /* 0x0001e40000000800 */
.L_x_112:
[----:B------:R-:W-:Y:S05]  /*05c0*/  BSYNC.RECONVERGENT B0 ;  /* 0x0000000000007941 */ /* 0x000fea0003800200 */
.L_x_105:
[----:B------:R-:W-:Y:S01]  /*05d0*/  BAR.SYNC.DEFER_BLOCKING 0x0 ;  /* 0x0000000000007b1d */ /* 0x000fe20000010000 */
[C---:B------:R-:W-:Y:S02]  /*05e0*/  LOP3.LUT P0, RZ, R3.reuse, 0x3e0, RZ, 0xc0, !PT ;  /* 0x000003e003ff7812 */ /* 0x040fe4000780c0ff */
[C---:B------:R-:W-:Y:S02]  /*05f0*/  ISETP.GT.U32.AND P1, PT, R3.reuse, 0x1f, PT ;  /* 0x0000001f0300780c */ /* 0x040fe40003f24070 */
[----:B------:R-:W-:-:S13]  /*0600*/  ISETP.NE.AND P2, PT, R3, RZ, PT ;  /* 0x000000ff0300720c */ /* 0x000fda0003f45270 */
[----:B------:R-:W2:Y:S01]  /*0610*/  @!P2 S2R R6, SR_CgaCtaId ;  /* 0x000000000006a919 */ /* 0x000ea20000008800 */
[----:B------:R-:W-:Y:S04]  /*0620*/  @!P0 LDS R4, [R2+0x100] ;  /* 0x0001000002048984 */ /* 0x000fe80000000800 */
[----:B------:R-:W3:Y:S02]  /*0630*/  @!P0 LDS R5, [R2] ;  /* 0x0000000002058984 */ /* 0x000ee40000000800 */
[----:B---3--:R-:W-:-:S05]  /*0640*/  @!P0 IADD3 R5, PT, PT, R4, R5, RZ ;  /* 0x0000000504058210 */ /* 0x008fca0007ffe0ff */
[----:B------:R-:W-:Y:S01]  /*0650*/  @!P0 STS [R2], R5 ;  /* 0x0000000502008388 */ /* 0x000fe20000000800 */
[----:B------:R-:W-:Y:S01]  /*0660*/  BAR.SYNC.DEFER_BLOCKING 0x0 ;  /* 0x0000000000007b1d */ /* 0x000fe20000010000 */
[----:B------:R-:W-:-:S05]  /*0670*/  ISETP.GT.U32.AND P0, PT, R3, 0xf, PT ;  /* 0x0000000f0300780c */ /* 0x000fca0003f04070 */
[----:B------:R-:W-:Y:S04]  /*0680*/  @!P1 LDS R4, [R2+0x80] ;  /* 0x0000800002049984 */ /* 0x000fe80000000800 */
[----:B------:R-:W3:Y:S02]  /*0690*/  @!P1 LDS R7, [R2] ;  /* 0x0000000002079984 */ /* 0x000ee40000000800 */
[----:B---3--:R-:W-:-:S05]  /*06a0*/  @!P1 IMAD.IADD R7, R4, 0x1, R7 ;  /* 0x0000000104079824 */ /* 0x008fca00078e0207 */
[----:B------:R-:W-:Y:S01]  /*06b0*/  @!P1 STS [R2], R7 ;  /* 0x0000000702009388 */ /* 0x000fe20000000800 */
[----:B------:R-:W-:Y:S01]  /*06c0*/  BAR.SYNC.DEFER_BLOCKING 0x0 ;  /* 0x0000000000007b1d */ /* 0x000fe20000010000 */
[----:B------:R-:W-:-:S05]  /*06d0*/  ISETP.GT.U32.AND P1, PT, R3, 0x7, PT ;  /* 0x000000070300780c */ /* 0x000fca0003f24070 */
[----:B------:R-:W-:Y:S04]  /*06e0*/  @!P0 LDS R4, [R2+0x40] ;  /* 0x0000400002048984 */ /* 0x000fe80000000800 */
[----:B-1----:R-:W1:Y:S02]  /*06f0*/  @!P0 LDS R9, [R2] ;  /* 0x0000000002098984 */ /* 0x002e640000000800 */
[----:B-1----:R-:W-:-:S05]  /*0700*/  @!P0 IMAD.IADD R9, R4, 0x1, R9 ;  /* 0x0000000104098824 */ /* 0x002fca00078e0209 */
[----:B------:R-:W-:Y:S01]  /*0710*/  @!P0 STS [R2], R9 ;  /* 0x0000000902008388 */ /* 0x000fe20000000800 */
[----:B------:R-:W-:Y:S01]  /*0720*/  BAR.SYNC.DEFER_BLOCKING 0x0 ;  /* 0x0000000000007b1d */ /* 0x000fe20000010000 */
[----:B------:R-:W-:-:S05]  /*0730*/  ISETP.GT.U32.AND P0, PT, R3, 0x3, PT ;  /* 0x000000030300780c */ /* 0x000fca0003f04070 */
[----:B------:R-:W-:Y:S04]  /*0740*/  @!P1 LDS R4, [R2+0x20] ;  /* 0x0000200002049984 */ /* 0x000fe80000000800 */
[----:B------:R-:W1:Y:S02]  /*0750*/  @!P1 LDS R5, [R2] ;  /* 0x0000000002059984 */ /* 0x000e640000000800 */
[----:B-1----:R-:W-:-:S05]  /*0760*/  @!P1 IMAD.IADD R5, R4, 0x1, R5 ;  /* 0x0000000104059824 */ /* 0x002fca00078e0205 */
[----:B------:R1:W-:Y:S01]  /*0770*/  @!P1 STS [R2], R5 ;  /* 0x0000000502009388 */ /* 0x0003e20000000800 */
[----:B------:R-:W-:Y:S01]  /*0780*/  BAR.SYNC.DEFER_BLOCKING 0x0 ;  /* 0x0000000000007b1d */ /* 0x000fe20000010000 */
[----:B------:R-:W-:Y:S02]  /*0790*/  ISETP.GT.U32.AND P1, PT, R3, 0x1, PT ;  /* 0x000000010300780c */ /* 0x000fe40003f24070 */
[----:B-1----:R-:W-:-:S04]  /*07a0*/  @!P2 MOV R5, 0x400 ;  /* 0x000004000005a802 */ /* 0x002fc80000000f00 */
[----:B--2---:R-:W-:Y:S01]  /*07b0*/  @!P2 LEA R9, R6, R5, 0x18 ;  /* 0x000000050609a211 */ /* 0x004fe200078ec0ff */
[----:B------:R-:W-:Y:S04]  /*07c0*/  @!P0 LDS R4, [R2+0x10] ;  /* 0x0000100002048984 */ /* 0x000fe80000000800 */
[----:B------:R-:W1:Y:S02]  /*07d0*/  @!P0 LDS R7, [R2] ;  /* 0x0000000002078984 */ /* 0x000e640000000800 */
[----:B-1----:R-:W-:-:S05]  /*07e0*/  @!P0 IADD3 R7, PT, PT, R4, R7, RZ ;  /* 0x0000000704078210 */ /* 0x002fca0007ffe0ff */
[----:B------:R-:W-:Y:S01]  /*07f0*/  @!P0 STS [R2], R7 ;  /* 0x0000000702008388 */ /* 0x000fe20000000800 */
[----:B------:R-:W-:Y:S06]  /*0800*/  BAR.SYNC.DEFER_BLOCKING 0x0 ;  /* 0x0000000000007b1d */ /* 0x000fec0000010000 */
[----:B------:R-:W-:Y:S04]  /*0810*/  @!P1 LDS R3, [R2+0x8] ;  /* 0x0000080002039984 */ /* 0x000fe80000000800 */
[----:B------:R-:W1:Y:S02]  /*0820*/  @!P1 LDS R4, [R2] ;  /* 0x0000000002049984 */ /* 0x000e640000000800 */
[----:B-1----:R-:W-:-:S05]  /*0830*/  @!P1 IMAD.IADD R3, R3, 0x1, R4 ;  /* 0x0000000103039824 */ /* 0x002fca00078e0204 */
[----:B------:R-:W-:Y:S01]  /*0840*/  @!P1 STS [R2], R3 ;  /* 0x0000000302009388 */ /* 0x000fe20000000800 */
[----:B------:R-:W-:Y:S06]  /*0850*/  BAR.SYNC.DEFER_BLOCKING 0x0 ;  /* 0x0000000000007b1d */ /* 0x000fec0000010000 */
[----:B------:R-:W1:Y:S02]  /*0860*/  @!P2 LDS.64 R4, [R9+0x3c00] ;  /* 0x003c00000904a984 */ /* 0x000e640000000a00 */
[----:B-1----:R-:W-:-:S05]  /*0870*/  @!P2 IMAD.IADD R4, R5, 0x1, R4 ;  /* 0x000000010504a824 */ /* 0x002fca00078e0204 */
[----:B------:R1:W-:Y:S01]  /*0880*/  @!P2 STS [R9+0x3c00], R4 ;  /* 0x003c00040900a388 */ /* 0x0003e20000000800 */
[----:B------:R-:W-:Y:S06]  /*0890*/  BAR.SYNC.DEFER_BLOCKING 0x0 ;  /* 0x0000000000007b1d */ /* 0x000fec0000010000 */
[----:B------:R-:W-:Y:S05]  /*08a0*/  @P2 EXIT ;  /* 0x000000000000294d */ /* 0x000fea0003800000 */
[----:B------:R-:W2:Y:S01]  /*08b0*/  S2UR UR5, SR_CgaCtaId ;  /* 0x00000000000579c3 */ /* 0x000ea20000008800 */
[----:B------:R-:W-:-:S07]  /*08c0*/  UMOV UR4, 0x400 ;  /* 0x0000040000047882 */ /* 0x000fce0000000000 */
[----:B0-----:R-:W0:Y:S01]  /*08d0*/  LDC.64 R2, c[0x0][0x3a0] ;  /* 0x0000e800ff027b82 */ /* 0x001e220000000a00 */
[----:B--2---:R-:W-:Y:S01]  /*08e0*/  ULEA UR4, UR5, UR4, 0x18 ;  /* 0x0000000405047291 */ /* 0x004fe2000f8ec0ff */
[----:B0-----:R-:W-:-:S08]  /*08f0*/  IMAD.WIDE.U32 R2, R0, 0x4, R2 ;  /* 0x0000000400027825 */ /* 0x001fd000078e0002 */
[----:B------:R-:W0:Y:S04]  /*0900*/  LDS R5, [UR4+0x3c00] ;  /* 0x003c0004ff057984 */ /* 0x000e280008000800 */
[----:B0-----:R-:W-:Y:S01]  /*0910*/  STG.E desc[UR6][R2.64], R5 ;  /* 0x0000000502007986 */ /* 0x001fe2000c101906 */
[----:B------:R-:W-:Y:S05]  /*0920*/  EXIT ;  /* 0x000000000000794d */ /* 0x000fea0003800000 */
.L_x_113:
        /* <DEDUP_REMOVED lines=13> */
.L_x_115:


//--------------------- .nv.shared._Z11cuda_kerneliiPjS_S_S_S_S_ii --------------------------
	.section	.nv.shared._Z11cuda_kerneliiPjS_S_S_S_S_ii,"aw",@nobits
	.sectionflags	@""
	.align	4
.nv.shared._Z11cuda_kerneliiPjS_S_S_S_S_ii:
	.zero		27520


//--------------------- .nv.shared.reserved.0     --------------------------
	.section	.nv.shared.reserved.0,"aw",@nobits
	.weak		__nv_reservedSMEM_offset_0_alias
	.size		__nv_reservedSMEM_offset_0_alias, 0, 64
	.other		__nv_reservedSMEM_offset_0_alias,@"STO_CUDA_RESERVED_SHARED STV_DEFAULT"
__nv_reservedSMEM_offset_0_alias:
	.zero		0
	.zero		64


//--------------------- .nv.shared._Z16sgpu_cuda_kerneliiPjS_S_S_i --------------------------
	.section	.nv.shared._Z16sgpu_cuda_kerneliiPjS_S_S_i,"aw",@nobits
	.sectionflags	@""
	.align	4
.nv.shared._Z16sgpu_cuda_kerneliiPjS_S_S_i:
	.zero		16768


//--------------------- .nv.constant0._Z11cuda_kerneliiPjS_S_S_S_S_ii --------------------------
	.section	.nv.constant0._Z11cuda_kerneliiPjS_S_S_S_S_ii,"a",@progbits
	.sectionflags	@""
	.align	4
.nv.constant0._Z11cuda_kerneliiPjS_S_S_S_S_ii:
	.zero		960


//--------------------- .nv.constant0._Z16sgpu_cuda_kerneliiPjS_S_S_i --------------------------
	.section	.nv.constant0._Z16sgpu_cuda_kerneliiPjS_S_S_i,"a",@progbits
	.sectionflags	@""
	.align	4
.nv.constant0._Z16sgpu_cuda_kerneliiPjS_S_S_i:
	.zero		940


//--------------------- SYMBOLS --------------------------

	.type		.nv.reservedSmem.offset0,@object
	.size		.nv.reservedSmem.offset0,0x4
	.type		.nv.reservedSmem.cap,@object
	.size		.nv.reservedSmem.cap,0x4
